// auto-generated by cutlass_sweep.gemm — config: {"arch": "sm_90", "cluster_m": 1, "cluster_n": 1, "dtype": "e4m3", "dtype_b": "e4m3", "layout": "nt", "stages": 0, "tile_k": 256, "tile_m": 64, "tile_n": 16}
#include "cutlass/cutlass.h"
#include "cutlass/gemm/collective/collective_builder.hpp"
#include "cutlass/gemm/device/gemm_universal_adapter.h"
#include "cutlass/gemm/kernel/gemm_universal.hpp"
#include "cutlass/epilogue/collective/collective_builder.hpp"

using ElemA = cutlass::float_e4m3_t;
using ElemB = cutlass::float_e4m3_t;
using ElemCD = cutlass::float_e4m3_t;
using Acc  = float;
using TileShape    = cute::Shape<cute::_64, cute::_16, cute::_256>;
using ClusterShape = cute::Shape<cute::_1, cute::_1, cute::_1>;

using CollectiveEpilogue = typename cutlass::epilogue::collective::CollectiveBuilder<
    cutlass::arch::Sm90, cutlass::arch::OpClassTensorOp,
    TileShape, ClusterShape,
    cutlass::epilogue::collective::EpilogueTileAuto,
    Acc, Acc,
    ElemCD, cutlass::layout::RowMajor, 128 / cutlass::sizeof_bits<ElemCD>::value,
    ElemCD, cutlass::layout::RowMajor, 128 / cutlass::sizeof_bits<ElemCD>::value,
    cutlass::epilogue::collective::EpilogueScheduleAuto
  >::CollectiveOp;

using CollectiveMainloop = typename cutlass::gemm::collective::CollectiveBuilder<
    cutlass::arch::Sm90, cutlass::arch::OpClassTensorOp,
    ElemA, cutlass::layout::RowMajor, 128 / cutlass::sizeof_bits<ElemA>::value,
    ElemB, cutlass::layout::ColumnMajor, 128 / cutlass::sizeof_bits<ElemB>::value,
    Acc,
    TileShape, ClusterShape,
    cutlass::gemm::collective::StageCountAutoCarveout<static_cast<int>(sizeof(typename CollectiveEpilogue::SharedStorage))>,
    cutlass::gemm::collective::KernelScheduleAuto
  >::CollectiveOp;

using GemmKernel = cutlass::gemm::kernel::GemmUniversal<
    cute::Shape<int,int,int,int>,
    CollectiveMainloop,
    CollectiveEpilogue
>;
using Gemm = cutlass::gemm::device::GemmUniversalAdapter<GemmKernel>;

// Force the device kernel symbol into the cubin without needing a host main.
auto* _anchor = &cutlass::device_kernel<GemmKernel>;


// ===== COMPILED SASS (sm_90a) =====

	.target	sm_90a

	.elftype	@"ET_EXEC"


//--------------------- .note.nv.tkinfo           --------------------------
	.section	.note.nv.tkinfo,"",@"SHT_NOTE"
	.sectionflags	@"SHF_NOTE_NV_TKINFO"
	.tkinfo
        /*0018*/ 	.word	0x00000002
        /*0030*/ 	.string	""
        /*0030*/ 	.string	"ptxas"
        /*0030*/ 	.string	"Cuda compilation tools, release 13.0, V13.0.88"
        /*0030*/ 	.string	"Build cuda_13.0.r13.0/compiler.36424714_0"
        /*0030*/ 	.string	"-arch sm_90a -m 64 "



//--------------------- .note.nv.cuinfo           --------------------------
	.section	.note.nv.cuinfo,"",@"SHT_NOTE"
	.sectionflags	@"SHF_NOTE_NV_CUINFO"
        /*0018*/ 	.short	0x0002
        /*001a*/ 	.short	0x005a
        /*001c*/ 	.short	0x0082
	.zero		2


//--------------------- .nv.info                  --------------------------
	.section	.nv.info,"",@"SHT_CUDA_INFO"
	.align	4


	//----- nvinfo : EIATTR_REGCOUNT
	.align		4
        /*0000*/ 	.byte	0x04, 0x2f
        /*0002*/ 	.short	(.L_12 - .L_11)
	.align		4
.L_11:
        /*0004*/ 	.word	index@(_ZN7cutlass13device_kernelINS_4gemm6kernel13GemmUniversalIN4cute5tupleIJiiiiEEENS1_10collective13CollectiveMmaINS1_37MainloopSm90TmaGmmaWarpSpecializedFP8ILi11ENS5_IJNS4_1CILi1EEESB_SB_EEENS1_32KernelTmaWarpSpecializedPingpongEEENS5_IJNSA_ILi64EEENSA_ILi16EEENSA_ILi256EEEEEENS_12float_e4m3_tENS5_IJlSB_lEEESJ_SK_NS4_8TiledMMAINS4_8MMA_AtomIJNS4_4SM904GMMA30MMA_64x16x32_F32E4M3E4M3_SS_TNILNSO_7ScaleInE1ELSQ_1EEEEEENS4_6LayoutISC_NS5_IJNSA_ILi0EEESU_SU_EEEEENS5_IJNS4_10UnderscoreESX_SX_EEEEENS4_13SM90_TMA_LOADENS4_14ComposedLayoutINS4_7SwizzleILi3ELi4ELi3EEENS4_18smem_ptr_flag_bitsILi8EEENST_INS5_IJNSA_ILi8EEENSA_ILi128EEEEEENS5_IJS17_SB_EEEEEEEvNS4_8identityES10_S1B_vS1C_EENS_8epilogue10collective6detail29Sm90TmaWarpSpecializedAdapterINS1F_15DefaultEpilogueISJ_SK_SK_NS1E_6thread17LinearCombinationISJ_Li1EffLNS1J_9ScaleType4KindE0ELNS_15FloatRoundStyleE2ESJ_EENS1_15EpilogueDefaultEEEEEvvEEEEvNT_6ParamsE)
        /*0008*/ 	.word	0x000000a8


	//----- nvinfo : EIATTR_FRAME_SIZE
	.align		4
.L_12:
        /*000c*/ 	.byte	0x04, 0x11
        /*000e*/ 	.short	(.L_14 - .L_13)
	.align		4
.L_13:
        /*0010*/ 	.word	index@(_ZN7cutlass13device_kernelINS_4gemm6kernel13GemmUniversalIN4cute5tupleIJiiiiEEENS1_10collective13CollectiveMmaINS1_37MainloopSm90TmaGmmaWarpSpecializedFP8ILi11ENS5_IJNS4_1CILi1EEESB_SB_EEENS1_32KernelTmaWarpSpecializedPingpongEEENS5_IJNSA_ILi64EEENSA_ILi16EEENSA_ILi256EEEEEENS_12float_e4m3_tENS5_IJlSB_lEEESJ_SK_NS4_8TiledMMAINS4_8MMA_AtomIJNS4_4SM904GMMA30MMA_64x16x32_F32E4M3E4M3_SS_TNILNSO_7ScaleInE1ELSQ_1EEEEEENS4_6LayoutISC_NS5_IJNSA_ILi0EEESU_SU_EEEEENS5_IJNS4_10UnderscoreESX_SX_EEEEENS4_13SM90_TMA_LOADENS4_14ComposedLayoutINS4_7SwizzleILi3ELi4ELi3EEENS4_18smem_ptr_flag_bitsILi8EEENST_INS5_IJNSA_ILi8EEENSA_ILi128EEEEEENS5_IJS17_SB_EEEEEEEvNS4_8identityES10_S1B_vS1C_EENS_8epilogue10collective6detail29Sm90TmaWarpSpecializedAdapterINS1F_15DefaultEpilogueISJ_SK_SK_NS1E_6thread17LinearCombinationISJ_Li1EffLNS1J_9ScaleType4KindE0ELNS_15FloatRoundStyleE2ESJ_EENS1_15EpilogueDefaultEEEEEvvEEEEvNT_6ParamsE)
        /*0014*/ 	.word	0x00000000


	//----- nvinfo : EIATTR_MIN_STACK_SIZE
	.align		4
.L_14:
        /*0018*/ 	.byte	0x04, 0x12
        /*001a*/ 	.short	(.L_16 - .L_15)
	.align		4
.L_15:
        /*001c*/ 	.word	index@(_ZN7cutlass13device_kernelINS_4gemm6kernel13GemmUniversalIN4cute5tupleIJiiiiEEENS1_10collective13CollectiveMmaINS1_37MainloopSm90TmaGmmaWarpSpecializedFP8ILi11ENS5_IJNS4_1CILi1EEESB_SB_EEENS1_32KernelTmaWarpSpecializedPingpongEEENS5_IJNSA_ILi64EEENSA_ILi16EEENSA_ILi256EEEEEENS_12float_e4m3_tENS5_IJlSB_lEEESJ_SK_NS4_8TiledMMAINS4_8MMA_AtomIJNS4_4SM904GMMA30MMA_64x16x32_F32E4M3E4M3_SS_TNILNSO_7ScaleInE1ELSQ_1EEEEEENS4_6LayoutISC_NS5_IJNSA_ILi0EEESU_SU_EEEEENS5_IJNS4_10UnderscoreESX_SX_EEEEENS4_13SM90_TMA_LOADENS4_14ComposedLayoutINS4_7SwizzleILi3ELi4ELi3EEENS4_18smem_ptr_flag_bitsILi8EEENST_INS5_IJNSA_ILi8EEENSA_ILi128EEEEEENS5_IJS17_SB_EEEEEEEvNS4_8identityES10_S1B_vS1C_EENS_8epilogue10collective6detail29Sm90TmaWarpSpecializedAdapterINS1F_15DefaultEpilogueISJ_SK_SK_NS1E_6thread17LinearCombinationISJ_Li1EffLNS1J_9ScaleType4KindE0ELNS_15FloatRoundStyleE2ESJ_EENS1_15EpilogueDefaultEEEEEvvEEEEvNT_6ParamsE)
        /*0020*/ 	.word	0x00000000
.L_16:


//--------------------- .nv.compat                --------------------------
	.section	.nv.compat,"",@"SHT_CUDA_COMPAT_INFO"
	.align	4
        /*0000*/ 	.byte	0x02, 0x09, 0x01, 0x00, 0x02, 0x02, 0x04, 0x00, 0x02, 0x05, 0x05, 0x00, 0x03, 0x07, 0x01, 0x01
        /*0010*/ 	.byte	0x02, 0x03, 0x01, 0x00, 0x02, 0x06, 0x01, 0x00, 0x04, 0x0b, 0x08, 0x00, 0x00, 0x00, 0x00, 0x00
        /*0020*/ 	.byte	0x00, 0x00, 0x00, 0x00


//--------------------- .nv.info._ZN7cutlass13device_kernelINS_4gemm6kernel13GemmUniversalIN4cute5tupleIJiiiiEEENS1_10collective13CollectiveMmaINS1_37MainloopSm90TmaGmmaWarpSpecializedFP8ILi11ENS5_IJNS4_1CILi1EEESB_SB_EEENS1_32KernelTmaWarpSpecializedPingpongEEENS5_IJNSA_ILi64EEENSA_ILi16EEENSA_ILi256EEEEEENS_12float_e4m3_tENS5_IJlSB_lEEESJ_SK_NS4_8TiledMMAINS4_8MMA_AtomIJNS4_4SM904GMMA30MMA_64x16x32_F32E4M3E4M3_SS_TNILNSO_7ScaleInE1ELSQ_1EEEEEENS4_6LayoutISC_NS5_IJNSA_ILi0EEESU_SU_EEEEENS5_IJNS4_10UnderscoreESX_SX_EEEEENS4_13SM90_TMA_LOADENS4_14ComposedLayoutINS4_7SwizzleILi3ELi4ELi3EEENS4_18smem_ptr_flag_bitsILi8EEENST_INS5_IJNSA_ILi8EEENSA_ILi128EEEEEENS5_IJS17_SB_EEEEEEEvNS4_8identityES10_S1B_vS1C_EENS_8epilogue10collective6detail29Sm90TmaWarpSpecializedAdapterINS1F_15DefaultEpilogueISJ_SK_SK_NS1E_6thread17LinearCombinationISJ_Li1EffLNS1J_9ScaleType4KindE0ELNS_15FloatRoundStyleE2ESJ_EENS1_15EpilogueDefaultEEEEEvvEEEEvNT_6ParamsE --------------------------
	.section	.nv.info._ZN7cutlass13device_kernelINS_4gemm6kernel13GemmUniversalIN4cute5tupleIJiiiiEEENS1_10collective13CollectiveMmaINS1_37MainloopSm90TmaGmmaWarpSpecializedFP8ILi11ENS5_IJNS4_1CILi1EEESB_SB_EEENS1_32KernelTmaWarpSpecializedPingpongEEENS5_IJNSA_ILi64EEENSA_ILi16EEENSA_ILi256EEEEEENS_12float_e4m3_tENS5_IJlSB_lEEESJ_SK_NS4_8TiledMMAINS4_8MMA_AtomIJNS4_4SM904GMMA30MMA_64x16x32_F32E4M3E4M3_SS_TNILNSO_7ScaleInE1ELSQ_1EEEEEENS4_6LayoutISC_NS5_IJNSA_ILi0EEESU_SU_EEEEENS5_IJNS4_10UnderscoreESX_SX_EEEEENS4_13SM90_TMA_LOADENS4_14ComposedLayoutINS4_7SwizzleILi3ELi4ELi3EEENS4_18smem_ptr_flag_bitsILi8EEENST_INS5_IJNSA_ILi8EEENSA_ILi128EEEEEENS5_IJS17_SB_EEEEEEEvNS4_8identityES10_S1B_vS1C_EENS_8epilogue10collective6detail29Sm90TmaWarpSpecializedAdapterINS1F_15DefaultEpilogueISJ_SK_SK_NS1E_6thread17LinearCombinationISJ_Li1EffLNS1J_9ScaleType4KindE0ELNS_15FloatRoundStyleE2ESJ_EENS1_15EpilogueDefaultEEEEEvvEEEEvNT_6ParamsE,"",@"SHT_CUDA_INFO"
	.sectionflags	@""
	.align	4


	//----- nvinfo : EIATTR_CUDA_API_VERSION
	.align		4
        /*0000*/ 	.byte	0x04, 0x37
        /*0002*/ 	.short	(.L_18 - .L_17)
.L_17:
        /*0004*/ 	.word	0x00000082


	//----- nvinfo : EIATTR_KPARAM_INFO
	.align		4
.L_18:
        /*0008*/ 	.byte	0x04, 0x17
        /*000a*/ 	.short	(.L_20 - .L_19)
.L_19:
        /*000c*/ 	.word	0x00000000
        /*0010*/ 	.short	0x0000
        /*0012*/ 	.short	0x0070
        /*0014*/ 	.byte	0x00, 0xf0, 0x01, 0x10


	//----- nvinfo : EIATTR_SPARSE_MMA_MASK
	.align		4
.L_20:
        /*0018*/ 	.byte	0x03, 0x50
        /*001a*/ 	.short	0x0000


	//----- nvinfo : EIATTR_MAXREG_COUNT
	.align		4
        /*001c*/ 	.byte	0x03, 0x1b
        /*001e*/ 	.short	0x00a8


	//----- nvinfo : EIATTR_NUM_BARRIERS
	.align		4
        /*0020*/ 	.byte	0x02, 0x4c
        /*0022*/ 	.byte	0x01
	.zero		1


	//----- nvinfo : EIATTR_MERCURY_ISA_VERSION
	.align		4
        /*0024*/ 	.byte	0x03, 0x5f
        /*0026*/ 	.short	0x0101


	//----- nvinfo : EIATTR_INT_WARP_WIDE_INSTR_OFFSETS
	.align		4
        /*0028*/ 	.byte	0x04, 0x31
        /*002a*/ 	.short	(.L_22 - .L_21)


	//   ....[0]....
.L_21:
        /*002c*/ 	.word	0x00000530


	//   ....[1]....
        /*0030*/ 	.word	0x00000550


	//   ....[2]....
        /*0034*/ 	.word	0x000005d0


	//   ....[3]....
        /*0038*/ 	.word	0x000005e0


	//   ....[4]....
        /*003c*/ 	.word	0x000005f0


	//   ....[5]....
        /*0040*/ 	.word	0x00000610


	//   ....[6]....
        /*0044*/ 	.word	0x00000660


	//   ....[7]....
        /*0048*/ 	.word	0x00000680


	//----- nvinfo : EIATTR_COOP_GROUP_MASK_REGIDS
	.align		4
.L_22:
        /*004c*/ 	.byte	0x04, 0x29
        /*004e*/ 	.short	(.L_24 - .L_23)


	//   ....[0]....
.L_23:
        /*0050*/ 	.word	0xffffffff


	//   ....[1]....
        /*0054*/ 	.word	0xffffffff


	//   ....[2]....
        /*0058*/ 	.word	0xffffffff


	//   ....[3]....
        /*005c*/ 	.word	0xffffffff


	//   ....[4]....
        /*0060*/ 	.word	0xffffffff


	//   ....[5]....
        /*0064*/ 	.word	0xffffffff


	//----- nvinfo : EIATTR_COOP_GROUP_INSTR_OFFSETS
	.align		4
.L_24:
        /*0068*/ 	.byte	0x04, 0x28
        /*006a*/ 	.short	(.L_26 - .L_25)


	//   ....[0]....
.L_25:
        /*006c*/ 	.word	0x00000060


	//   ....[1]....
        /*0070*/ 	.word	0x00000070


	//   ....[2]....
        /*0074*/ 	.word	0x00000130


	//   ....[3]....
        /*0078*/ 	.word	0x000003d0


	//   ....[4]....
        /*007c*/ 	.word	0x00000410


	//   ....[5]....
        /*0080*/ 	.word	0x00000450


	//----- nvinfo : EIATTR_REG_RECONFIG
	.align		4
.L_26:
        /*0084*/ 	.byte	0x01, 0x54
	.zero		2


	//----- nvinfo : EIATTR_MBARRIER_INSTR_OFFSETS
	.align		4
        /*0088*/ 	.byte	0x04, 0x39
        /*008a*/ 	.short	(.L_28 - .L_27)


	//   ....[0]....
.L_27:
        /*008c*/ 	.word	0x00000250
        /*0090*/ 	.word	0x000000ff
        /*0094*/ 	.word	0x00000000
        /*0098*/ 	.short	0x0100
        /*009a*/ 	.byte	0x08
	.zero		1


	//   ....[1]....
        /*009c*/ 	.word	0x00000260
        /*00a0*/ 	.word	0x000000ff
        /*00a4*/ 	.word	0x00000058
        /*00a8*/ 	.short	0x0100
        /*00aa*/ 	.byte	0x08
	.zero		1


	//   ....[2]....
        /*00ac*/ 	.word	0x00000270
        /*00b0*/ 	.word	0x000000ff
        /*00b4*/ 	.word	0x00000008
        /*00b8*/ 	.short	0x0100
        /*00ba*/ 	.byte	0x08
	.zero		1


	//   ....[3]....
        /*00bc*/ 	.word	0x00000280
        /*00c0*/ 	.word	0x000000ff
        /*00c4*/ 	.word	0x00000060
        /*00c8*/ 	.short	0x0100
        /*00ca*/ 	.byte	0x08
	.zero		1


	//   ....[4]....
        /*00cc*/ 	.word	0x00000290
        /*00d0*/ 	.word	0x000000ff
        /*00d4*/ 	.word	0x00000010
        /*00d8*/ 	.short	0x0100
        /*00da*/ 	.byte	0x08
	.zero		1


	//   ....[5]....
        /*00dc*/ 	.word	0x000002a0
        /*00e0*/ 	.word	0x000000ff
        /*00e4*/ 	.word	0x00000068
        /*00e8*/ 	.short	0x0100
        /*00ea*/ 	.byte	0x08
	.zero		1


	//   ....[6]....
        /*00ec*/ 	.word	0x000002b0
        /*00f0*/ 	.word	0x000000ff
        /*00f4*/ 	.word	0x00000018
        /*00f8*/ 	.short	0x0100
        /*00fa*/ 	.byte	0x08
	.zero		1


	//   ....[7]....
        /*00fc*/ 	.word	0x000002c0
        /*0100*/ 	.word	0x000000ff
        /*0104*/ 	.word	0x00000070
        /*0108*/ 	.short	0x0100
        /*010a*/ 	.byte	0x08
	.zero		1


	//   ....[8]....
        /*010c*/ 	.word	0x000002d0
        /*0110*/ 	.word	0x000000ff
        /*0114*/ 	.word	0x00000020
        /*0118*/ 	.short	0x0100
        /*011a*/ 	.byte	0x08
	.zero		1


	//   ....[9]....
        /*011c*/ 	.word	0x000002e0
        /*0120*/ 	.word	0x000000ff
        /*0124*/ 	.word	0x00000078
        /*0128*/ 	.short	0x0100
        /*012a*/ 	.byte	0x08
	.zero		1


	//   ....[10]....
        /*012c*/ 	.word	0x000002f0
        /*0130*/ 	.word	0x000000ff
        /*0134*/ 	.word	0x00000028
        /*0138*/ 	.short	0x0100
        /*013a*/ 	.byte	0x08
	.zero		1


	//   ....[11]....
        /*013c*/ 	.word	0x00000300
        /*0140*/ 	.word	0x000000ff
        /*0144*/ 	.word	0x00000080
        /*0148*/ 	.short	0x0100
        /*014a*/ 	.byte	0x08
	.zero		1


	//   ....[12]....
        /*014c*/ 	.word	0x00000310
        /*0150*/ 	.word	0x000000ff
        /*0154*/ 	.word	0x00000030
        /*0158*/ 	.short	0x0100
        /*015a*/ 	.byte	0x08
	.zero		1


	//   ....[13]....
        /*015c*/ 	.word	0x00000320
        /*0160*/ 	.word	0x000000ff
        /*0164*/ 	.word	0x00000088
        /*0168*/ 	.short	0x0100
        /*016a*/ 	.byte	0x08
	.zero		1


	//   ....[14]....
        /*016c*/ 	.word	0x00000330
        /*0170*/ 	.word	0x000000ff
        /*0174*/ 	.word	0x00000038
        /*0178*/ 	.short	0x0100
        /*017a*/ 	.byte	0x08
	.zero		1


	//   ....[15]....
        /*017c*/ 	.word	0x00000340
        /*0180*/ 	.word	0x000000ff
        /*0184*/ 	.word	0x00000090
        /*0188*/ 	.short	0x0100
        /*018a*/ 	.byte	0x08
	.zero		1


	//   ....[16]....
        /*018c*/ 	.word	0x00000350
        /*0190*/ 	.word	0x000000ff
        /*0194*/ 	.word	0x00000040
        /*0198*/ 	.short	0x0100
        /*019a*/ 	.byte	0x08
	.zero		1


	//   ....[17]....
        /*019c*/ 	.word	0x00000360
        /*01a0*/ 	.word	0x000000ff
        /*01a4*/ 	.word	0x00000098
        /*01a8*/ 	.short	0x0100
        /*01aa*/ 	.byte	0x08
	.zero		1


	//   ....[18]....
        /*01ac*/ 	.word	0x00000370
        /*01b0*/ 	.word	0x000000ff
        /*01b4*/ 	.word	0x00000048
        /*01b8*/ 	.short	0x0100
        /*01ba*/ 	.byte	0x08
	.zero		1


	//   ....[19]....
        /*01bc*/ 	.word	0x00000380
        /*01c0*/ 	.word	0x000000ff
        /*01c4*/ 	.word	0x000000a0
        /*01c8*/ 	.short	0x0100
        /*01ca*/ 	.byte	0x08
	.zero		1


	//   ....[20]....
        /*01cc*/ 	.word	0x00000390
        /*01d0*/ 	.word	0x000000ff
        /*01d4*/ 	.word	0x00000050
        /*01d8*/ 	.short	0x0100
        /*01da*/ 	.byte	0x08
	.zero		1


	//   ....[21]....
        /*01dc*/ 	.word	0x000003a0
        /*01e0*/ 	.word	0x000000ff
        /*01e4*/ 	.word	0x000000a8
        /*01e8*/ 	.short	0x0100
        /*01ea*/ 	.byte	0x08
	.zero		1


	//   ....[22]....
        /*01ec*/ 	.word	0x000006c0
        /*01f0*/ 	.word	0x000000ff
        /*01f4*/ 	.word	0x000000e0
        /*01f8*/ 	.short	0x0100
        /*01fa*/ 	.byte	0x08
	.zero		1


	//   ....[23]....
        /*01fc*/ 	.word	0x00000730
        /*0200*/ 	.word	0x000000ff
        /*0204*/ 	.word	0x000000e8
        /*0208*/ 	.short	0x0100
        /*020a*/ 	.byte	0x08
	.zero		1


	//   ....[24]....
        /*020c*/ 	.word	0x00000750
        /*0210*/ 	.word	0x000000ff
        /*0214*/ 	.word	0x000000c0
        /*0218*/ 	.short	0x0100
        /*021a*/ 	.byte	0x09
	.zero		1


	//   ....[25]....
        /*021c*/ 	.word	0x00000760
        /*0220*/ 	.word	0x000000ff
        /*0224*/ 	.word	0x000000c8
        /*0228*/ 	.short	0x0100
        /*022a*/ 	.byte	0x09
	.zero		1


	//   ....[26]....
        /*022c*/ 	.word	0x00000770
        /*0230*/ 	.word	0x000000ff
        /*0234*/ 	.word	0x000000d0
        /*0238*/ 	.short	0x0100
        /*023a*/ 	.byte	0x09
	.zero		1


	//   ....[27]....
        /*023c*/ 	.word	0x00000780
        /*0240*/ 	.word	0x000000ff
        /*0244*/ 	.word	0x000000d8
        /*0248*/ 	.short	0x0100
        /*024a*/ 	.byte	0x09
	.zero		1


	//   ....[28]....
        /*024c*/ 	.word	0x000015b0
        /*0250*/ 	.word	0x000000ff
        /*0254*/ 	.word	0xfffffff8
        /*0258*/ 	.short	0x010a
        /*025a*/ 	.byte	0x0f
	.zero		1


	//   ....[29]....
        /*025c*/ 	.word	0x00001710
        /*0260*/ 	.word	0x000000ff
        /*0264*/ 	.word	0x00000000
        /*0268*/ 	.short	0x010a
        /*026a*/ 	.byte	0x06
	.zero		1


	//   ....[30]....
        /*026c*/ 	.word	0x00001750
        /*0270*/ 	.word	0x000000ff
        /*0274*/ 	.word	0x00000000
        /*0278*/ 	.short	0x010a
        /*027a*/ 	.byte	0x06
	.zero		1


	//   ....[31]....
        /*027c*/ 	.word	0x00001c90
        /*0280*/ 	.word	0x000000ff
        /*0284*/ 	.word	0x00000000
        /*0288*/ 	.short	0x010a
        /*028a*/ 	.byte	0x09
	.zero		1


	//   ....[32]....
        /*028c*/ 	.word	0x00001cd0
        /*0290*/ 	.word	0x000000ff
        /*0294*/ 	.word	0x00000000
        /*0298*/ 	.short	0x010a
        /*029a*/ 	.byte	0x09
	.zero		1


	//   ....[33]....
        /*029c*/ 	.word	0x00002130
        /*02a0*/ 	.word	0x000000ff
        /*02a4*/ 	.word	0x00000000
        /*02a8*/ 	.short	0x0101
        /*02aa*/ 	.byte	0x08
	.zero		1


	//   ....[34]....
        /*02ac*/ 	.word	0x00002320
        /*02b0*/ 	.word	0x00000012
        /*02b4*/ 	.word	0x00000000
        /*02b8*/ 	.short	0x0101
        /*02ba*/ 	.byte	0x16
	.zero		1


	//   ....[35]....
        /*02bc*/ 	.word	0x00002400
        /*02c0*/ 	.word	0x000000ff
        /*02c4*/ 	.word	0x00000000
        /*02c8*/ 	.short	0x0101
        /*02ca*/ 	.byte	0x08
	.zero		1


	//   ....[36]....
        /*02cc*/ 	.word	0x000024b0
        /*02d0*/ 	.word	0x000000ff
        /*02d4*/ 	.word	0x00000008
        /*02d8*/ 	.short	0x010a
        /*02da*/ 	.byte	0x0f
	.zero		1


	//   ....[37]....
        /*02dc*/ 	.word	0x000031d0
        /*02e0*/ 	.word	0x00000006
        /*02e4*/ 	.word	0x00000000
        /*02e8*/ 	.short	0x0101
        /*02ea*/ 	.byte	0x16
	.zero		1


	//   ....[38]....
        /*02ec*/ 	.word	0x00003ac0
        /*02f0*/ 	.word	0x00000012
        /*02f4*/ 	.word	0x00000058
        /*02f8*/ 	.short	0x010a
        /*02fa*/ 	.byte	0x3f
	.zero		1


	//   ....[39]....
        /*02fc*/ 	.word	0x00003f10
        /*0300*/ 	.word	0x00000006
        /*0304*/ 	.word	0x000000e8
        /*0308*/ 	.short	0x0101
        /*030a*/ 	.byte	0x3f
	.zero		1


	//   ....[40]....
        /*030c*/ 	.word	0x00004670
        /*0310*/ 	.word	0x00000005
        /*0314*/ 	.word	0x00000000
        /*0318*/ 	.short	0x010a
        /*031a*/ 	.byte	0x3f
	.zero		1


	//   ....[41]....
        /*031c*/ 	.word	0x000046f0
        /*0320*/ 	.word	0x00000007
        /*0324*/ 	.word	0x00000000
        /*0328*/ 	.short	0x010a
        /*032a*/ 	.byte	0x3f
	.zero		1


	//   ....[42]....
        /*032c*/ 	.word	0x00004780
        /*0330*/ 	.word	0x00000006
        /*0334*/ 	.word	0x00000000
        /*0338*/ 	.short	0x010a
        /*033a*/ 	.byte	0x3f
	.zero		1


	//   ....[43]....
        /*033c*/ 	.word	0x00004810
        /*0340*/ 	.word	0x00000007
        /*0344*/ 	.word	0x00000000
        /*0348*/ 	.short	0x010a
        /*034a*/ 	.byte	0x3f
	.zero		1


	//   ....[44]....
        /*034c*/ 	.word	0x000048a0
        /*0350*/ 	.word	0x00000006
        /*0354*/ 	.word	0x00000000
        /*0358*/ 	.short	0x010a
        /*035a*/ 	.byte	0x3f
	.zero		1


	//   ....[45]....
        /*035c*/ 	.word	0x00004930
        /*0360*/ 	.word	0x00000007
        /*0364*/ 	.word	0x00000000
        /*0368*/ 	.short	0x010a
        /*036a*/ 	.byte	0x3f
	.zero		1


	//   ....[46]....
        /*036c*/ 	.word	0x000049c0
        /*0370*/ 	.word	0x00000006
        /*0374*/ 	.word	0x00000000
        /*0378*/ 	.short	0x010a
        /*037a*/ 	.byte	0x3f
	.zero		1


	//   ....[47]....
        /*037c*/ 	.word	0x00004a50
        /*0380*/ 	.word	0x00000007
        /*0384*/ 	.word	0x00000000
        /*0388*/ 	.short	0x010a
        /*038a*/ 	.byte	0x3f
	.zero		1


	//   ....[48]....
        /*038c*/ 	.word	0x00004ae0
        /*0390*/ 	.word	0x00000006
        /*0394*/ 	.word	0x00000000
        /*0398*/ 	.short	0x010a
        /*039a*/ 	.byte	0x3f
	.zero		1


	//   ....[49]....
        /*039c*/ 	.word	0x00004b70
        /*03a0*/ 	.word	0x00000007
        /*03a4*/ 	.word	0x00000000
        /*03a8*/ 	.short	0x010a
        /*03aa*/ 	.byte	0x3f
	.zero		1


	//   ....[50]....
        /*03ac*/ 	.word	0x00004c00
        /*03b0*/ 	.word	0x00000003
        /*03b4*/ 	.word	0x00000000
        /*03b8*/ 	.short	0x010a
        /*03ba*/ 	.byte	0x3f
	.zero		1


	//   ....[51]....
        /*03bc*/ 	.word	0x00004c70
        /*03c0*/ 	.word	0x00000012
        /*03c4*/ 	.word	0xfffffff8
        /*03c8*/ 	.short	0x010a
        /*03ca*/ 	.byte	0x3f
	.zero		1


	//   ....[52]....
        /*03cc*/ 	.word	0x00004cd0
        /*03d0*/ 	.word	0x00000012
        /*03d4*/ 	.word	0x00000000
        /*03d8*/ 	.short	0x010a
        /*03da*/ 	.byte	0x3f
	.zero		1


	//   ....[53]....
        /*03dc*/ 	.word	0x00004d30
        /*03e0*/ 	.word	0x00000013
        /*03e4*/ 	.word	0x00000000
        /*03e8*/ 	.short	0x010a
        /*03ea*/ 	.byte	0x3f
	.zero		1


	//   ....[54]....
        /*03ec*/ 	.word	0x00004d90
        /*03f0*/ 	.word	0x00000014
        /*03f4*/ 	.word	0x00000008
        /*03f8*/ 	.short	0x010a
        /*03fa*/ 	.byte	0x3f
	.zero		1


	//   ....[55]....
        /*03fc*/ 	.word	0x00004e60
        /*0400*/ 	.word	0x00000012
        /*0404*/ 	.word	0x00000058
        /*0408*/ 	.short	0x010a
        /*040a*/ 	.byte	0x3f
	.zero		1


	//   ....[56]....
        /*040c*/ 	.word	0x00004f40
        /*0410*/ 	.word	0x00000005
        /*0414*/ 	.word	0x00000000
        /*0418*/ 	.short	0x010a
        /*041a*/ 	.byte	0x3f
	.zero		1


	//   ....[57]....
        /*041c*/ 	.word	0x00004f90
        /*0420*/ 	.word	0x00000007
        /*0424*/ 	.word	0x00000000
        /*0428*/ 	.short	0x010a
        /*042a*/ 	.byte	0x3f
	.zero		1


	//   ....[58]....
        /*042c*/ 	.word	0x00004fe0
        /*0430*/ 	.word	0x00000006
        /*0434*/ 	.word	0x00000000
        /*0438*/ 	.short	0x010a
        /*043a*/ 	.byte	0x3f
	.zero		1


	//   ....[59]....
        /*043c*/ 	.word	0x00005030
        /*0440*/ 	.word	0x00000007
        /*0444*/ 	.word	0x00000000
        /*0448*/ 	.short	0x010a
        /*044a*/ 	.byte	0x3f
	.zero		1


	//   ....[60]....
        /*044c*/ 	.word	0x00005080
        /*0450*/ 	.word	0x00000006
        /*0454*/ 	.word	0x00000000
        /*0458*/ 	.short	0x010a
        /*045a*/ 	.byte	0x3f
	.zero		1


	//   ....[61]....
        /*045c*/ 	.word	0x000050d0
        /*0460*/ 	.word	0x00000007
        /*0464*/ 	.word	0x00000000
        /*0468*/ 	.short	0x010a
        /*046a*/ 	.byte	0x3f
	.zero		1


	//   ....[62]....
        /*046c*/ 	.word	0x00005120
        /*0470*/ 	.word	0x00000006
        /*0474*/ 	.word	0x00000000
        /*0478*/ 	.short	0x010a
        /*047a*/ 	.byte	0x3f
	.zero		1


	//   ....[63]....
        /*047c*/ 	.word	0x00005170
        /*0480*/ 	.word	0x00000007
        /*0484*/ 	.word	0x00000000
        /*0488*/ 	.short	0x010a
        /*048a*/ 	.byte	0x3f
	.zero		1


	//   ....[64]....
        /*048c*/ 	.word	0x000051c0
        /*0490*/ 	.word	0x00000006
        /*0494*/ 	.word	0x00000000
        /*0498*/ 	.short	0x010a
        /*049a*/ 	.byte	0x3f
	.zero		1


	//   ....[65]....
        /*049c*/ 	.word	0x00005210
        /*04a0*/ 	.word	0x00000007
        /*04a4*/ 	.word	0x00000000
        /*04a8*/ 	.short	0x010a
        /*04aa*/ 	.byte	0x3f
	.zero		1


	//----- nvinfo : EIATTR_NUM_MBARRIERS
	.align		4
.L_28:
        /*04ac*/ 	.byte	0x03, 0x38
        /*04ae*/ 	.short	0x001c


	//----- nvinfo : EIATTR_EXIT_INSTR_OFFSETS
	.align		4
        /*04b0*/ 	.byte	0x04, 0x1c
        /*04b2*/ 	.short	(.L_30 - .L_29)


	//   ....[0]....
.L_29:
        /*04b4*/ 	.word	0x00001260


	//   ....[1]....
        /*04b8*/ 	.word	0x000012c0


	//   ....[2]....
        /*04bc*/ 	.word	0x000037f0


	//   ....[3]....
        /*04c0*/ 	.word	0x00003820


	//   ....[4]....
        /*04c4*/ 	.word	0x00004c50


	//----- nvinfo : EIATTR_MAX_THREADS
	.align		4
.L_30:
        /*04c8*/ 	.byte	0x04, 0x05
        /*04ca*/ 	.short	(.L_32 - .L_31)
.L_31:
        /*04cc*/ 	.word	0x00000180
        /*04d0*/ 	.word	0x00000001
        /*04d4*/ 	.word	0x00000001


	//----- nvinfo : EIATTR_CRS_STACK_SIZE
	.align		4
.L_32:
        /*04d8*/ 	.byte	0x04, 0x1e
        /*04da*/ 	.short	(.L_34 - .L_33)
.L_33:
        /*04dc*/ 	.word	0x00000000


	//----- nvinfo : EIATTR_CBANK_PARAM_SIZE
	.align		4
.L_34:
        /*04e0*/ 	.byte	0x03, 0x19
        /*04e2*/ 	.short	0x0470


	//----- nvinfo : EIATTR_PARAM_CBANK
	.align		4
        /*04e4*/ 	.byte	0x04, 0x0a
        /*04e6*/ 	.short	(.L_36 - .L_35)
	.align		4
.L_35:
        /*04e8*/ 	.word	index@(.nv.constant0._ZN7cutlass13device_kernelINS_4gemm6kernel13GemmUniversalIN4cute5tupleIJiiiiEEENS1_10collective13CollectiveMmaINS1_37MainloopSm90TmaGmmaWarpSpecializedFP8ILi11ENS5_IJNS4_1CILi1EEESB_SB_EEENS1_32KernelTmaWarpSpecializedPingpongEEENS5_IJNSA_ILi64EEENSA_ILi16EEENSA_ILi256EEEEEENS_12float_e4m3_tENS5_IJlSB_lEEESJ_SK_NS4_8TiledMMAINS4_8MMA_AtomIJNS4_4SM904GMMA30MMA_64x16x32_F32E4M3E4M3_SS_TNILNSO_7ScaleInE1ELSQ_1EEEEEENS4_6LayoutISC_NS5_IJNSA_ILi0EEESU_SU_EEEEENS5_IJNS4_10UnderscoreESX_SX_EEEEENS4_13SM90_TMA_LOADENS4_14ComposedLayoutINS4_7SwizzleILi3ELi4ELi3EEENS4_18smem_ptr_flag_bitsILi8EEENST_INS5_IJNSA_ILi8EEENSA_ILi128EEEEEENS5_IJS17_SB_EEEEEEEvNS4_8identityES10_S1B_vS1C_EENS_8epilogue10collective6detail29Sm90TmaWarpSpecializedAdapterINS1F_15DefaultEpilogueISJ_SK_SK_NS1E_6thread17LinearCombinationISJ_Li1EffLNS1J_9ScaleType4KindE0ELNS_15FloatRoundStyleE2ESJ_EENS1_15EpilogueDefaultEEEEEvvEEEEvNT_6ParamsE)
        /*04ec*/ 	.short	0x0210
        /*04ee*/ 	.short	0x0470


	//----- nvinfo : EIATTR_SW_WAR
	.align		4
.L_36:
        /*04f0*/ 	.byte	0x04, 0x36
        /*04f2*/ 	.short	(.L_38 - .L_37)
.L_37:
        /*04f4*/ 	.word	0x00000008
.L_38:


//--------------------- .nv.callgraph             --------------------------
	.section	.nv.callgraph,"",@"SHT_CUDA_CALLGRAPH"
	.align	4
	.sectionentsize	8
	.align		4
        /*0000*/ 	.word	0x00000000
	.align		4
        /*0004*/ 	.word	0xffffffff
	.align		4
        /*0008*/ 	.word	0x00000000
	.align		4
        /*000c*/ 	.word	0xfffffffe
	.align		4
        /*0010*/ 	.word	0x00000000
	.align		4
        /*0014*/ 	.word	0xfffffffd
	.align		4
        /*0018*/ 	.word	0x00000000
	.align		4
        /*001c*/ 	.word	0xfffffffc


//--------------------- .nv.constant4             --------------------------
	.section	.nv.constant4,"a",@progbits
	.align	8
	.align		8
.nv.constant4:
        /*0000*/ 	.dword	_ZN39_INTERNAL_3f995050_4_k_cu_a56b57c4_90464cuda3std3__45__cpo5beginE
	.align		8
        /*0008*/ 	.dword	_ZN39_INTERNAL_3f995050_4_k_cu_a56b57c4_90464cuda3std3__45__cpo3endE
	.align		8
        /*0010*/ 	.dword	_ZN39_INTERNAL_3f995050_4_k_cu_a56b57c4_90464cuda3std3__45__cpo6cbeginE
	.align		8
        /*0018*/ 	.dword	_ZN39_INTERNAL_3f995050_4_k_cu_a56b57c4_90464cuda3std3__45__cpo4cendE
	.align		8
        /*0020*/ 	.dword	_ZN39_INTERNAL_3f995050_4_k_cu_a56b57c4_90464cuda3std3__441_GLOBAL__N__3f995050_4_k_cu_a56b57c4_90466ignoreE
	.align		8
        /*0028*/ 	.dword	_ZN39_INTERNAL_3f995050_4_k_cu_a56b57c4_90464cuda3std3__419piecewise_constructE
	.align		8
        /*0030*/ 	.dword	_ZN39_INTERNAL_3f995050_4_k_cu_a56b57c4_90464cuda3std3__48in_placeE
	.align		8
        /*0038*/ 	.dword	_ZN39_INTERNAL_3f995050_4_k_cu_a56b57c4_90464cuda3std6ranges3__45__cpo4swapE
	.align		8
        /*0040*/ 	.dword	_ZN39_INTERNAL_3f995050_4_k_cu_a56b57c4_90464cuda3std6ranges3__45__cpo9iter_moveE
	.align		8
        /*0048*/ 	.dword	_ZN39_INTERNAL_3f995050_4_k_cu_a56b57c4_90464cute7productE
	.align		8
        /*0050*/ 	.dword	_ZN39_INTERNAL_3f995050_4_k_cu_a56b57c4_90464cute1_E


//--------------------- .text._ZN7cutlass13device_kernelINS_4gemm6kernel13GemmUniversalIN4cute5tupleIJiiiiEEENS1_10collective13CollectiveMmaINS1_37MainloopSm90TmaGmmaWarpSpecializedFP8ILi11ENS5_IJNS4_1CILi1EEESB_SB_EEENS1_32KernelTmaWarpSpecializedPingpongEEENS5_IJNSA_ILi64EEENSA_ILi16EEENSA_ILi256EEEEEENS_12float_e4m3_tENS5_IJlSB_lEEESJ_SK_NS4_8TiledMMAINS4_8MMA_AtomIJNS4_4SM904GMMA30MMA_64x16x32_F32E4M3E4M3_SS_TNILNSO_7ScaleInE1ELSQ_1EEEEEENS4_6LayoutISC_NS5_IJNSA_ILi0EEESU_SU_EEEEENS5_IJNS4_10UnderscoreESX_SX_EEEEENS4_13SM90_TMA_LOADENS4_14ComposedLayoutINS4_7SwizzleILi3ELi4ELi3EEENS4_18smem_ptr_flag_bitsILi8EEENST_INS5_IJNSA_ILi8EEENSA_ILi128EEEEEENS5_IJS17_SB_EEEEEEEvNS4_8identityES10_S1B_vS1C_EENS_8epilogue10collective6detail29Sm90TmaWarpSpecializedAdapterINS1F_15DefaultEpilogueISJ_SK_SK_NS1E_6thread17LinearCombinationISJ_Li1EffLNS1J_9ScaleType4KindE0ELNS_15FloatRoundStyleE2ESJ_EENS1_15EpilogueDefaultEEEEEvvEEEEvNT_6ParamsE --------------------------
	.section	.text._ZN7cutlass13device_kernelINS_4gemm6kernel13GemmUniversalIN4cute5tupleIJiiiiEEENS1_10collective13CollectiveMmaINS1_37MainloopSm90TmaGmmaWarpSpecializedFP8ILi11ENS5_IJNS4_1CILi1EEESB_SB_EEENS1_32KernelTmaWarpSpecializedPingpongEEENS5_IJNSA_ILi64EEENSA_ILi16EEENSA_ILi256EEEEEENS_12float_e4m3_tENS5_IJlSB_lEEESJ_SK_NS4_8TiledMMAINS4_8MMA_AtomIJNS4_4SM904GMMA30MMA_64x16x32_F32E4M3E4M3_SS_TNILNSO_7ScaleInE1ELSQ_1EEEEEENS4_6LayoutISC_NS5_IJNSA_ILi0EEESU_SU_EEEEENS5_IJNS4_10UnderscoreESX_SX_EEEEENS4_13SM90_TMA_LOADENS4_14ComposedLayoutINS4_7SwizzleILi3ELi4ELi3EEENS4_18smem_ptr_flag_bitsILi8EEENST_INS5_IJNSA_ILi8EEENSA_ILi128EEEEEENS5_IJS17_SB_EEEEEEEvNS4_8identityES10_S1B_vS1C_EENS_8epilogue10collective6detail29Sm90TmaWarpSpecializedAdapterINS1F_15DefaultEpilogueISJ_SK_SK_NS1E_6thread17LinearCombinationISJ_Li1EffLNS1J_9ScaleType4KindE0ELNS_15FloatRoundStyleE2ESJ_EENS1_15EpilogueDefaultEEEEEvvEEEEvNT_6ParamsE,"ax",@progbits
	.align	128
.text._ZN7cutlass13device_kernelINS_4gemm6kernel13GemmUniversalIN4cute5tupleIJiiiiEEENS1_10collective13CollectiveMmaINS1_37MainloopSm90TmaGmmaWarpSpecializedFP8ILi11ENS5_IJNS4_1CILi1EEESB_SB_EEENS1_32KernelTmaWarpSpecializedPingpongEEENS5_IJNSA_ILi64EEENSA_ILi16EEENSA_ILi256EEEEEENS_12float_e4m3_tENS5_IJlSB_lEEESJ_SK_NS4_8TiledMMAINS4_8MMA_AtomIJNS4_4SM904GMMA30MMA_64x16x32_F32E4M3E4M3_SS_TNILNSO_7ScaleInE1ELSQ_1EEEEEENS4_6LayoutISC_NS5_IJNSA_ILi0EEESU_SU_EEEEENS5_IJNS4_10UnderscoreESX_SX_EEEEENS4_13SM90_TMA_LOADENS4_14ComposedLayoutINS4_7SwizzleILi3ELi4ELi3EEENS4_18smem_ptr_flag_bitsILi8EEENST_INS5_IJNSA_ILi8EEENSA_ILi128EEEEEENS5_IJS17_SB_EEEEEEEvNS4_8identityES10_S1B_vS1C_EENS_8epilogue10collective6detail29Sm90TmaWarpSpecializedAdapterINS1F_15DefaultEpilogueISJ_SK_SK_NS1E_6thread17LinearCombinationISJ_Li1EffLNS1J_9ScaleType4KindE0ELNS_15FloatRoundStyleE2ESJ_EENS1_15EpilogueDefaultEEEEEvvEEEEvNT_6ParamsE:
        .type           _ZN7cutlass13device_kernelINS_4gemm6kernel13GemmUniversalIN4cute5tupleIJiiiiEEENS1_10collective13CollectiveMmaINS1_37MainloopSm90TmaGmmaWarpSpecializedFP8ILi11ENS5_IJNS4_1CILi1EEESB_SB_EEENS1_32KernelTmaWarpSpecializedPingpongEEENS5_IJNSA_ILi64EEENSA_ILi16EEENSA_ILi256EEEEEENS_12float_e4m3_tENS5_IJlSB_lEEESJ_SK_NS4_8TiledMMAINS4_8MMA_AtomIJNS4_4SM904GMMA30MMA_64x16x32_F32E4M3E4M3_SS_TNILNSO_7ScaleInE1ELSQ_1EEEEEENS4_6LayoutISC_NS5_IJNSA_ILi0EEESU_SU_EEEEENS5_IJNS4_10UnderscoreESX_SX_EEEEENS4_13SM90_TMA_LOADENS4_14ComposedLayoutINS4_7SwizzleILi3ELi4ELi3EEENS4_18smem_ptr_flag_bitsILi8EEENST_INS5_IJNSA_ILi8EEENSA_ILi128EEEEEENS5_IJS17_SB_EEEEEEEvNS4_8identityES10_S1B_vS1C_EENS_8epilogue10collective6detail29Sm90TmaWarpSpecializedAdapterINS1F_15DefaultEpilogueISJ_SK_SK_NS1E_6thread17LinearCombinationISJ_Li1EffLNS1J_9ScaleType4KindE0ELNS_15FloatRoundStyleE2ESJ_EENS1_15EpilogueDefaultEEEEEvvEEEEvNT_6ParamsE,@function
        .size           _ZN7cutlass13device_kernelINS_4gemm6kernel13GemmUniversalIN4cute5tupleIJiiiiEEENS1_10collective13CollectiveMmaINS1_37MainloopSm90TmaGmmaWarpSpecializedFP8ILi11ENS5_IJNS4_1CILi1EEESB_SB_EEENS1_32KernelTmaWarpSpecializedPingpongEEENS5_IJNSA_ILi64EEENSA_ILi16EEENSA_ILi256EEEEEENS_12float_e4m3_tENS5_IJlSB_lEEESJ_SK_NS4_8TiledMMAINS4_8MMA_AtomIJNS4_4SM904GMMA30MMA_64x16x32_F32E4M3E4M3_SS_TNILNSO_7ScaleInE1ELSQ_1EEEEEENS4_6LayoutISC_NS5_IJNSA_ILi0EEESU_SU_EEEEENS5_IJNS4_10UnderscoreESX_SX_EEEEENS4_13SM90_TMA_LOADENS4_14ComposedLayoutINS4_7SwizzleILi3ELi4ELi3EEENS4_18smem_ptr_flag_bitsILi8EEENST_INS5_IJNSA_ILi8EEENSA_ILi128EEEEEENS5_IJS17_SB_EEEEEEEvNS4_8identityES10_S1B_vS1C_EENS_8epilogue10collective6detail29Sm90TmaWarpSpecializedAdapterINS1F_15DefaultEpilogueISJ_SK_SK_NS1E_6thread17LinearCombinationISJ_Li1EffLNS1J_9ScaleType4KindE0ELNS_15FloatRoundStyleE2ESJ_EENS1_15EpilogueDefaultEEEEEvvEEEEvNT_6ParamsE,(.L_x_107 - _ZN7cutlass13device_kernelINS_4gemm6kernel13GemmUniversalIN4cute5tupleIJiiiiEEENS1_10collective13CollectiveMmaINS1_37MainloopSm90TmaGmmaWarpSpecializedFP8ILi11ENS5_IJNS4_1CILi1EEESB_SB_EEENS1_32KernelTmaWarpSpecializedPingpongEEENS5_IJNSA_ILi64EEENSA_ILi16EEENSA_ILi256EEEEEENS_12float_e4m3_tENS5_IJlSB_lEEESJ_SK_NS4_8TiledMMAINS4_8MMA_AtomIJNS4_4SM904GMMA30MMA_64x16x32_F32E4M3E4M3_SS_TNILNSO_7ScaleInE1ELSQ_1EEEEEENS4_6LayoutISC_NS5_IJNSA_ILi0EEESU_SU_EEEEENS5_IJNS4_10UnderscoreESX_SX_EEEEENS4_13SM90_TMA_LOADENS4_14ComposedLayoutINS4_7SwizzleILi3ELi4ELi3EEENS4_18smem_ptr_flag_bitsILi8EEENST_INS5_IJNSA_ILi8EEENSA_ILi128EEEEEENS5_IJS17_SB_EEEEEEEvNS4_8identityES10_S1B_vS1C_EENS_8epilogue10collective6detail29Sm90TmaWarpSpecializedAdapterINS1F_15DefaultEpilogueISJ_SK_SK_NS1E_6thread17LinearCombinationISJ_Li1EffLNS1J_9ScaleType4KindE0ELNS_15FloatRoundStyleE2ESJ_EENS1_15EpilogueDefaultEEEEEvvEEEEvNT_6ParamsE)
        .other          _ZN7cutlass13device_kernelINS_4gemm6kernel13GemmUniversalIN4cute5tupleIJiiiiEEENS1_10collective13CollectiveMmaINS1_37MainloopSm90TmaGmmaWarpSpecializedFP8ILi11ENS5_IJNS4_1CILi1EEESB_SB_EEENS1_32KernelTmaWarpSpecializedPingpongEEENS5_IJNSA_ILi64EEENSA_ILi16EEENSA_ILi256EEEEEENS_12float_e4m3_tENS5_IJlSB_lEEESJ_SK_NS4_8TiledMMAINS4_8MMA_AtomIJNS4_4SM904GMMA30MMA_64x16x32_F32E4M3E4M3_SS_TNILNSO_7ScaleInE1ELSQ_1EEEEEENS4_6LayoutISC_NS5_IJNSA_ILi0EEESU_SU_EEEEENS5_IJNS4_10UnderscoreESX_SX_EEEEENS4_13SM90_TMA_LOADENS4_14ComposedLayoutINS4_7SwizzleILi3ELi4ELi3EEENS4_18smem_ptr_flag_bitsILi8EEENST_INS5_IJNSA_ILi8EEENSA_ILi128EEEEEENS5_IJS17_SB_EEEEEEEvNS4_8identityES10_S1B_vS1C_EENS_8epilogue10collective6detail29Sm90TmaWarpSpecializedAdapterINS1F_15DefaultEpilogueISJ_SK_SK_NS1E_6thread17LinearCombinationISJ_Li1EffLNS1J_9ScaleType4KindE0ELNS_15FloatRoundStyleE2ESJ_EENS1_15EpilogueDefaultEEEEEvvEEEEvNT_6ParamsE,@"STO_CUDA_ENTRY STV_DEFAULT"
_ZN7cutlass13device_kernelINS_4gemm6kernel13GemmUniversalIN4cute5tupleIJiiiiEEENS1_10collective13CollectiveMmaINS1_37MainloopSm90TmaGmmaWarpSpecializedFP8ILi11ENS5_IJNS4_1CILi1EEESB_SB_EEENS1_32KernelTmaWarpSpecializedPingpongEEENS5_IJNSA_ILi64EEENSA_ILi16EEENSA_ILi256EEEEEENS_12float_e4m3_tENS5_IJlSB_lEEESJ_SK_NS4_8TiledMMAINS4_8MMA_AtomIJNS4_4SM904GMMA30MMA_64x16x32_F32E4M3E4M3_SS_TNILNSO_7ScaleInE1ELSQ_1EEEEEENS4_6LayoutISC_NS5_IJNSA_ILi0EEESU_SU_EEEEENS5_IJNS4_10UnderscoreESX_SX_EEEEENS4_13SM90_TMA_LOADENS4_14ComposedLayoutINS4_7SwizzleILi3ELi4ELi3EEENS4_18smem_ptr_flag_bitsILi8EEENST_INS5_IJNSA_ILi8EEENSA_ILi128EEEEEENS5_IJS17_SB_EEEEEEEvNS4_8identityES10_S1B_vS1C_EENS_8epilogue10collective6detail29Sm90TmaWarpSpecializedAdapterINS1F_15DefaultEpilogueISJ_SK_SK_NS1E_6thread17LinearCombinationISJ_Li1EffLNS1J_9ScaleType4KindE0ELNS_15FloatRoundStyleE2ESJ_EENS1_15EpilogueDefaultEEEEEvvEEEEvNT_6ParamsE:
[----:B------:R-:W-:Y:S01]  /*0000*/  LDC R1, c[0x0][0x28] ;  /* 0x00000a00ff017b82 */ /* 0x000fe20000000800 */
[----:B------:R-:W0:Y:S01]  /*0010*/  S2R R5, SR_TID.X ;  /* 0x0000000000057919 */ /* 0x000e220000002100 */
[----:B------:R-:W-:Y:S01]  /*0020*/  ELECT P0, URZ, PT ;  /* 0x00000000003f782f */ /* 0x000fe20003800000 */
[----:B------:R-:W-:Y:S01]  /*0030*/  BSSY B0, `(.L_x_0) ;  /* 0x000000f000007945 */ /* 0x000fe20003800000 */
[--C-:B0-----:R-:W-:Y:S02]  /*0040*/  SHF.R.U32.HI R0, RZ, 0x5, R5.reuse ;  /* 0x00000005ff007819 */ /* 0x101fe40000011605 */
[----:B------:R-:W-:-:S03]  /*0050*/  SHF.R.U32.HI R4, RZ, 0x7, R5 ;  /* 0x00000007ff047819 */ /* 0x000fc60000011605 */
[----:B------:R-:W0:Y:S04]  /*0060*/  SHFL.IDX PT, R2, R0, RZ, 0x1f ;  /* 0x00001fff00027589 */ /* 0x000e2800000e0000 */
[----:B------:R1:W2:Y:S01]  /*0070*/  SHFL.IDX PT, R6, R4, RZ, 0x1f ;  /* 0x00001fff04067589 */ /* 0x0002a200000e0000 */
[----:B0-----:R-:W-:-:S13]  /*0080*/  ISETP.NE.OR P0, PT, R2, RZ, !P0 ;  /* 0x000000ff0200720c */ /* 0x001fda0004705670 */
[----:B-12---:R-:W-:Y:S05]  /*0090*/  @P0 BRA `(.L_x_1) ;  /* 0x0000000000200947 */ /* 0x006fea0003800000 */
[----:B------:R-:W-:Y:S02]  /*00a0*/  ULDC.64 UR4, c[0x0][0x198] ;  /* 0x0000660000047ab9 */ /* 0x000fe40000000a00 */
[----:B------:R-:W-:Y:S02]  /*00b0*/  UIADD3 UR6, UP0, UR4, 0xf0, URZ ;  /* 0x000000f004067890 */ /* 0x000fe4000ff1e03f */
[----:B------:R-:W-:Y:S02]  /*00c0*/  UIADD3 UR4, UP1, UR4, 0x1f0, URZ ;  /* 0x000001f004047890 */ /* 0x000fe4000ff3e03f */
[----:B------:R-:W-:Y:S02]  /*00d0*/  UIADD3.X UR7, URZ, UR5, URZ, UP0, !UPT ;  /* 0x000000053f077290 */ /* 0x000fe400087fe43f */
[----:B------:R-:W-:-:S07]  /*00e0*/  UIADD3.X UR5, URZ, UR5, URZ, UP1, !UPT ;  /* 0x000000053f057290 */ /* 0x000fce0008ffe43f */
[----:B------:R0:W-:Y:S02]  /*00f0*/  UTMACCTL.PF [UR6] ;  /* 0x00000000060079b9 */ /* 0x0001e40008040000 */
[----:B------:R0:W-:Y:S02]  /*0100*/  UTMACCTL.PF [UR4] ;  /* 0x00000000040079b9 */ /* 0x0001e40008040000 */
[----:B0-----:R-:W-:Y:S01]  /*0110*/  NOP ;  /* 0x0000000000007918 */ /* 0x001fe20000000000 */
.L_x_1:
[----:B------:R-:W-:Y:S05]  /*0120*/  BSYNC B0 ;  /* 0x0000000000007941 */ /* 0x000fea0003800000 */
.L_x_0:
[----:B------:R-:W0:Y:S02]  /*0130*/  SHFL.IDX PT, R3, R0, RZ, 0x1f ;  /* 0x00001fff00037589 */ /* 0x000e2400000e0000 */
[----:B0-----:R-:W-:-:S13]  /*0140*/  ISETP.NE.AND P0, PT, R3, RZ, PT ;  /* 0x000000ff0300720c */ /* 0x001fda0003f05270 */
[----:B------:R-:W-:Y:S05]  /*0150*/  @P0 BRA `(.L_x_2) ;  /* 0x00000000009c0947 */ /* 0x000fea0003800000 */
[----:B------:R-:W-:Y:S01]  /*0160*/  ELECT P0, URZ, PT ;  /* 0x00000000003f782f */ /* 0x000fe20003800000 */
[----:B------:R-:W-:-:S12]  /*0170*/  BSSY B0, `(.L_x_2) ;  /* 0x0000025000007945 */ /* 0x000fd80003800000 */
[----:B------:R-:W-:Y:S05]  /*0180*/  @!P0 BRA `(.L_x_3) ;  /* 0x00000000008c8947 */ /* 0x000fea0003800000 */
[----:B------:R-:W0:Y:S01]  /*0190*/  S2UR UR8, SR_CgaCtaId ;  /* 0x00000000000879c3 */ /* 0x000e220000008800 */
[----:B------:R-:W-:Y:S01]  /*01a0*/  UMOV UR4, 0x400 ;  /* 0x0000040000047882 */ /* 0x000fe20000000000 */
[----:B------:R-:W-:Y:S01]  /*01b0*/  UMOV UR5, 0x1 ;  /* 0x0000000100057882 */ /* 0x000fe20000000000 */
[----:B------:R-:W-:Y:S02]  /*01c0*/  UMOV UR6, 0x80 ;  /* 0x0000008000067882 */ /* 0x000fe40000000000 */
[----:B------:R-:W-:-:S04]  /*01d0*/  UIADD3 UR6, -UR6, 0x100000, URZ ;  /* 0x0010000006067890 */ /* 0x000fc8000fffe13f */
[----:B------:R-:W-:Y:S02]  /*01e0*/  USHF.L.U32 UR7, UR6, 0xb, URZ ;  /* 0x0000000b06077899 */ /* 0x000fe4000800063f */
[----:B------:R-:W-:Y:S02]  /*01f0*/  USHF.L.U32 UR6, UR6, 0x1, URZ ;  /* 0x0000000106067899 */ /* 0x000fe4000800063f */
[----:B0-----:R-:W-:Y:S02]  /*0200*/  ULEA UR8, UR8, UR4, 0x18 ;  /* 0x0000000408087291 */ /* 0x001fe4000f8ec03f */
[----:B------:R-:W-:-:S04]  /*0210*/  UIADD3 UR4, -UR5, 0x100000, URZ ;  /* 0x0010000005047890 */ /* 0x000fc8000fffe13f */
[----:B------:R-:W-:Y:S02]  /*0220*/  USHF.L.U32 UR5, UR4, 0xb, URZ ;  /* 0x0000000b04057899 */ /* 0x000fe4000800063f */
[----:B------:R-:W-:Y:S01]  /*0230*/  USHF.L.U32 UR4, UR4, 0x1, URZ ;  /* 0x0000000104047899 */ /* 0x000fe2000800063f */
[----:B------:R-:W0:Y:S11]  /*0240*/  FENCE.VIEW.ASYNC.S ;  /* 0x00000000000073c6 */ /* 0x000e360000000000 */
[----:B0-----:R0:W1:Y:S01]  /*0250*/  SYNCS.EXCH.64 URZ, [UR8], UR4 ;  /* 0x00000004083f75b2 */ /* 0x0010620008000100 */
[----:B------:R0:W2:Y:S01]  /*0260*/  SYNCS.EXCH.64 URZ, [UR8+0x58], UR6 ;  /* 0x00005806083f75b2 */ /* 0x0000a20008000100 */
[----:B------:R0:W3:Y:S01]  /*0270*/  SYNCS.EXCH.64 URZ, [UR8+0x8], UR4 ;  /* 0x00000804083f75b2 */ /* 0x0000e20008000100 */
[----:B------:R0:W4:Y:S01]  /*0280*/  SYNCS.EXCH.64 URZ, [UR8+0x60], UR6 ;  /* 0x00006006083f75b2 */ /* 0x0001220008000100 */
[----:B------:R0:W0:Y:S01]  /*0290*/  SYNCS.EXCH.64 URZ, [UR8+0x10], UR4 ;  /* 0x00001004083f75b2 */ /* 0x0000220008000100 */
        /* <DEDUP_REMOVED lines=17> */
[----:B------:R-:W-:Y:S01]  /*03b0*/  NOP ;  /* 0x0000000000007918 */ /* 0x000fe20000000000 */
.L_x_3:
[----:B0-----:R-:W-:Y:S05]  /*03c0*/  BSYNC B0 ;  /* 0x0000000000007941 */ /* 0x001fea0003800000 */
.L_x_2:
[----:B------:R-:W0:Y:S01]  /*03d0*/  SHFL.IDX PT, R7, R0, RZ, 0x1f ;  /* 0x00001fff00077589 */ /* 0x000e2200000e0000 */
[----:B------:R-:W-:Y:S01]  /*03e0*/  ELECT P0, URZ, PT ;  /* 0x00000000003f782f */ /* 0x000fe20003800000 */
[----:B------:R-:W-:Y:S01]  /*03f0*/  NOP ;  /* 0x0000000000007918 */ /* 0x000fe20000000000 */
[----:B------:R-:W-:Y:S01]  /*0400*/  ELECT P1, URZ, PT ;  /* 0x00000000003f782f */ /* 0x000fe20003820000 */
[----:B------:R5:W1:Y:S01]  /*0410*/  SHFL.IDX PT, R3, R0, RZ, 0x1f ;  /* 0x00001fff00037589 */ /* 0x000a6200000e0000 */
[----:B------:R-:W-:Y:S01]  /*0420*/  UMOV UR4, 0x20 ;  /* 0x0000002000047882 */ /* 0x000fe20000000000 */
[----:B------:R-:W-:Y:S01]  /*0430*/  UMOV UR11, 0x80 ;  /* 0x00000080000b7882 */ /* 0x000fe20000000000 */
[----:B------:R-:W-:Y:S01]  /*0440*/  NOP ;  /* 0x0000000000007918 */ /* 0x000fe20000000000 */
[----:B------:R-:W2:Y:S01]  /*0450*/  SHFL.IDX PT, R4, R4, RZ, 0x1f ;  /* 0x00001fff04047589 */ /* 0x000ea200000e0000 */
[C---:B------:R-:W-:Y:S01]  /*0460*/  VIADD R33, R6.reuse, 0xffffffff ;  /* 0xffffffff06217836 */ /* 0x040fe20000000000 */
[----:B------:R-:W-:Y:S01]  /*0470*/  ULDC.64 UR20, c[0x0][0x208] ;  /* 0x0000820000147ab9 */ /* 0x000fe20000000a00 */
[----:B------:R-:W-:-:S02]  /*0480*/  ISETP.NE.AND P3, PT, R6, RZ, PT ;  /* 0x000000ff0600720c */ /* 0x000fc40003f65270 */
[----:B-----5:R-:W-:Y:S02]  /*0490*/  SHF.R.S32.HI R0, RZ, 0x1f, R5 ;  /* 0x0000001fff007819 */ /* 0x020fe40000011405 */
[----:B------:R-:W-:Y:S02]  /*04a0*/  ISETP.GE.U32.AND P2, PT, R33, 0x2, PT ;  /* 0x000000022100780c */ /* 0x000fe40003f46070 */
[----:B------:R-:W-:-:S04]  /*04b0*/  LEA.HI R0, R0, R5, RZ, 0x7 ;  /* 0x0000000500007211 */ /* 0x000fc800078f38ff */
[----:B------:R-:W-:Y:S02]  /*04c0*/  LOP3.LUT R0, R0, 0xffffff80, RZ, 0xc0, !PT ;  /* 0xffffff8000007812 */ /* 0x000fe400078ec0ff */
[----:B0-----:R-:W-:Y:S02]  /*04d0*/  ISETP.NE.OR P0, PT, R7, RZ, !P0 ;  /* 0x000000ff0700720c */ /* 0x001fe40004705670 */
[----:B-1----:R-:W-:Y:S02]  /*04e0*/  ISETP.NE.OR P1, PT, R3, RZ, !P1 ;  /* 0x000000ff0300720c */ /* 0x002fe40004f25670 */
[----:B------:R-:W-:Y:S02]  /*04f0*/  SHF.R.S32.HI R3, RZ, 0x1f, R2 ;  /* 0x0000001fff037819 */ /* 0x000fe40000011402 */
[----:B--2---:R-:W-:Y:S01]  /*0500*/  R2UR UR15, R4 ;  /* 0x00000000040f72ca */ /* 0x004fe200000e0000 */
[----:B------:R-:W-:Y:S01]  /*0510*/  IMAD.IADD R4, R5, 0x1, -R0 ;  /* 0x0000000105047824 */ /* 0x000fe200078e0a00 */
[----:B------:R-:W-:-:S05]  /*0520*/  LEA.HI R3, R3, R2, RZ, 0x2 ;  /* 0x0000000203037211 */ /* 0x000fca00078f10ff */
[----:B------:R-:W-:Y:S01]  /*0530*/  VOTEU.ALL UP0, P0 ;  /* 0x00000000003f7886 */ /* 0x000fe20000000000 */
[----:B------:R-:W-:Y:S01]  /*0540*/  LOP3.LUT R3, R3, 0xfffffffc, RZ, 0xc0, !PT ;  /* 0xfffffffc03037812 */ /* 0x000fe200078ec0ff */
[----:B------:R-:W-:-:S03]  /*0550*/  VOTEU.ALL UP1, P1 ;  /* 0x00000000003f7886 */ /* 0x000fc60000820000 */
[----:B------:R-:W0:Y:S01]  /*0560*/  @!UP0 S2UR UR7, SR_CgaCtaId ;  /* 0x00000000000789c3 */ /* 0x000e220000008800 */
[----:B------:R-:W-:Y:S01]  /*0570*/  @!UP0 UMOV UR6, 0x400 ;  /* 0x0000040000068882 */ /* 0x000fe20000000000 */
[----:B------:R-:W-:-:S04]  /*0580*/  @!UP0 UIADD3 UR4, -UR4, 0x100000, URZ ;  /* 0x0010000004048890 */ /* 0x000fc8000fffe13f */
[----:B------:R-:W-:Y:S02]  /*0590*/  @!UP0 USHF.L.U32 UR5, UR4, 0xb, URZ ;  /* 0x0000000b04058899 */ /* 0x000fe4000800063f */
[----:B------:R-:W-:Y:S01]  /*05a0*/  @!UP0 USHF.L.U32 UR4, UR4, 0x1, URZ ;  /* 0x0000000104048899 */ /* 0x000fe2000800063f */
[----:B------:R-:W-:Y:S01]  /*05b0*/  IMAD.IADD R20, R2, 0x1, -R3 ;  /* 0x0000000102147824 */ /* 0x000fe200078e0a03 */
[----:B------:R-:W-:Y:S01]  /*05c0*/  @!UP1 UMOV UR9, 0x400 ;  /* 0x0000040000099882 */ /* 0x000fe20000000000 */
[----:B------:R-:W-:Y:S01]  /*05d0*/  VOTEU.ALL UP2, P1 ;  /* 0x00000000003f7886 */ /* 0x000fe20000840000 */
[----:B------:R-:W-:Y:S01]  /*05e0*/  VOTEU.ALL UP3, P1 ;  /* 0x00000000003f7886 */ /* 0x000fe20000860000 */
[----:B------:R-:W-:Y:S01]  /*05f0*/  VOTEU.ALL UP4, P1 ;  /* 0x00000000003f7886 */ /* 0x000fe20000880000 */
[----:B------:R-:W1:Y:S01]  /*0600*/  @!UP1 S2UR UR10, SR_CgaCtaId ;  /* 0x00000000000a99c3 */ /* 0x000e620000008800 */
[----:B------:R-:W-:Y:S01]  /*0610*/  VOTEU.ALL UP5, P1 ;  /* 0x00000000003f7886 */ /* 0x000fe200008a0000 */
[----:B0-----:R-:W-:-:S02]  /*0620*/  @!UP0 ULEA UR8, UR7, UR6, 0x18 ;  /* 0x0000000607088291 */ /* 0x001fc4000f8ec03f */
[----:B------:R-:W-:-:S04]  /*0630*/  @!UP1 UIADD3 UR6, -UR11, 0x100000, URZ ;  /* 0x001000000b069890 */ /* 0x000fc8000fffe13f */
[----:B------:R-:W-:Y:S02]  /*0640*/  @!UP1 USHF.L.U32 UR7, UR6, 0xb, URZ ;  /* 0x0000000b06079899 */ /* 0x000fe4000800063f */
[----:B------:R-:W-:Y:S01]  /*0650*/  @!UP1 USHF.L.U32 UR6, UR6, 0x1, URZ ;  /* 0x0000000106069899 */ /* 0x000fe2000800063f */
[----:B------:R-:W-:Y:S01]  /*0660*/  VOTEU.ALL UP0, P0 ;  /* 0x00000000003f7886 */ /* 0x000fe20000000000 */
[----:B-1----:R-:W-:Y:S01]  /*0670*/  @!UP1 ULEA UR9, UR10, UR9, 0x18 ;  /* 0x000000090a099291 */ /* 0x002fe2000f8ec03f */
[----:B------:R-:W-:Y:S02]  /*0680*/  VOTEU.ALL UP1, P0 ;  /* 0x00000000003f7886 */ /* 0x000fe40000020000 */
[----:B------:R-:W-:Y:S01]  /*0690*/  ULDC.64 UR10, c[0x0][0x598] ;  /* 0x00016600000a7ab9 */ /* 0x000fe20000000a00 */
[----:B------:R-:W-:Y:S01]  /*06a0*/  ISETP.NE.AND P0, PT, R20, 0x3, PT ;  /* 0x000000031400780c */ /* 0x000fe20003f05270 */
[----:B------:R-:W0:Y:S02]  /*06b0*/  FENCE.VIEW.ASYNC.S ;  /* 0x00000000000073c6 */ /* 0x000e240000000000 */
[----:B0-----:R0:W3:Y:S01]  /*06c0*/  @!UP0 SYNCS.EXCH.64 URZ, [UR8+0xe0], UR4 ;  /* 0x0000e004083f85b2 */ /* 0x0010e20008000100 */
[----:B------:R-:W-:-:S02]  /*06d0*/  ISETP.NE.U32.AND P1, PT, RZ, UR10, PT ;  /* 0x0000000aff007c0c */ /* 0x000fc4000bf25070 */
[----:B------:R-:W-:Y:S02]  /*06e0*/  ISETP.EQ.OR P0, PT, R20, RZ, !P0 ;  /* 0x000000ff1400720c */ /* 0x000fe40004702670 */
[----:B------:R-:W-:Y:S02]  /*06f0*/  ISETP.NE.AND.EX P1, PT, RZ, UR11, PT, P1 ;  /* 0x0000000bff007c0c */ /* 0x000fe4000bf25310 */
[----:B------:R-:W-:-:S04]  /*0700*/  ISETP.EQ.AND P0, PT, R6, RZ, P0 ;  /* 0x000000ff0600720c */ /* 0x000fc80000702270 */
[----:B------:R-:W-:-:S04]  /*0710*/  SEL R2, RZ, 0x1, !P0 ;  /* 0x00000001ff027807 */ /* 0x000fc80004000000 */
[----:B------:R-:W-:Y:S01]  /*0720*/  SEL R0, R2, 0x2, P2 ;  /* 0x0000000202007807 */ /* 0x000fe20001000000 */
[----:B------:R0:W3:Y:S01]  /*0730*/  @!UP1 SYNCS.EXCH.64 URZ, [UR8+0xe8], UR4 ;  /* 0x0000e804083f95b2 */ /* 0x0000e20008000100 */
[----:B------:R-:W-:Y:S01]  /*0740*/  NOP ;  /* 0x0000000000007918 */ /* 0x000fe20000000000 */
[----:B------:R0:W3:Y:S01]  /*0750*/  @!UP2 SYNCS.EXCH.64 URZ, [UR9+0xc0], UR6 ;  /* 0x0000c006093fa5b2 */ /* 0x0000e20008000100 */
[----:B------:R0:W3:Y:S01]  /*0760*/  @!UP3 SYNCS.EXCH.64 URZ, [UR9+0xc8], UR6 ;  /* 0x0000c806093fb5b2 */ /* 0x0000e20008000100 */
[----:B------:R0:W3:Y:S01]  /*0770*/  @!UP4 SYNCS.EXCH.64 URZ, [UR9+0xd0], UR6 ;  /* 0x0000d006093fc5b2 */ /* 0x0000e20008000100 */
[----:B------:R0:W3:Y:S01]  /*0780*/  @!UP5 SYNCS.EXCH.64 URZ, [UR9+0xd8], UR6 ;  /* 0x0000d806093fd5b2 */ /* 0x0000e20008000100 */
[----:B------:R-:W-:Y:S01]  /*0790*/  NOP ;  /* 0x0000000000007918 */ /* 0x000fe20000000000 */
[----:B---34-:R-:W-:Y:S06]  /*07a0*/  BAR.SYNC.DEFER_BLOCKING 0x0 ;  /* 0x0000000000007b1d */ /* 0x018fec0000010000 */
[----:B0-----:R-:W-:Y:S05]  /*07b0*/  @!P1 BRA `(.L_x_4) ;  /* 0x00000000001c9947 */ /* 0x001fea0003800000 */
[----:B------:R-:W0:Y:S02]  /*07c0*/  LDC.64 R2, c[0x0][0x598] ;  /* 0x00016600ff027b82 */ /* 0x000e240000000a00 */
[----:B0-----:R-:W2:Y:S02]  /*07d0*/  LDG.E.64 R2, desc[UR20][R2.64] ;  /* 0x0000001402027981 */ /* 0x001ea4000c1e1b00 */
[----:B--2---:R-:W-:-:S04]  /*07e0*/  ISETP.NE.U32.AND P0, PT, R2, RZ, PT ;  /* 0x000000ff0200720c */ /* 0x004fc80003f05070 */
[----:B------:R-:W-:-:S13]  /*07f0*/  ISETP.NE.AND.EX P0, PT, R3, RZ, PT, P0 ;  /* 0x000000ff0300720c */ /* 0x000fda0003f05300 */
[----:B------:R-:W-:Y:S05]  /*0800*/  @!P0 BRA `(.L_x_4) ;  /* 0x0000000000088947 */ /* 0x000fea0003800000 */
[----:B------:R2:W5:Y:S01]  /*0810*/  LD.E R11, desc[UR20][R2.64] ;  /* 0x00000014020b7980 */ /* 0x000562000c101900 */
[----:B------:R-:W-:Y:S05]  /*0820*/  BRA `(.L_x_5) ;  /* 0x0000000000207947 */ /* 0x000fea0003800000 */
.L_x_4:
[----:B------:R-:W-:Y:S02]  /*0830*/  ULDC.64 UR4, c[0x0][0x588] ;  /* 0x0001620000047ab9 */ /* 0x000fe40000000a00 */
[----:B------:R-:W-:-:S04]  /*0840*/  ISETP.NE.U32.AND P0, PT, RZ, UR4, PT ;  /* 0x00000004ff007c0c */ /* 0x000fc8000bf05070 */
[----:B------:R-:W-:-:S13]  /*0850*/  ISETP.NE.AND.EX P0, PT, RZ, UR5, PT, P0 ;  /* 0x00000005ff007c0c */ /* 0x000fda000bf05300 */
[----:B------:R-:W-:Y:S05]  /*0860*/  @!P0 BRA `(.L_x_6) ;  /* 0x00000000000c8947 */ /* 0x000fea0003800000 */
[----:B------:R-:W0:Y:S02]  /*0870*/  LDC.64 R2, c[0x0][0x588] ;  /* 0x00016200ff027b82 */ /* 0x000e240000000a00 */
[----:B0-----:R0:W5:Y:S01]  /*0880*/  LDG.E R11, desc[UR20][R2.64] ;  /* 0x00000014020b7981 */ /* 0x001162000c1e1900 */
[----:B------:R-:W-:Y:S05]  /*0890*/  BRA `(.L_x_5) ;  /* 0x0000000000047947 */ /* 0x000fea0003800000 */
.L_x_6:
[----:B------:R-:W1:Y:S02]  /*08a0*/  LDC R11, c[0x0][0x580] ;  /* 0x00016000ff0b7b82 */ /* 0x000e640000000800 */
.L_x_5:
[----:B------:R-:W-:Y:S02]  /*08b0*/  ULDC.64 UR4, c[0x0][0x5a0] ;  /* 0x0001680000047ab9 */ /* 0x000fe40000000a00 */
[----:B------:R-:W-:-:S04]  /*08c0*/  ISETP.NE.U32.AND P0, PT, RZ, UR4, PT ;  /* 0x00000004ff007c0c */ /* 0x000fc8000bf05070 */
[----:B------:R-:W-:-:S13]  /*08d0*/  ISETP.NE.AND.EX P0, PT, RZ, UR5, PT, P0 ;  /* 0x00000005ff007c0c */ /* 0x000fda000bf05300 */
[----:B------:R-:W-:Y:S05]  /*08e0*/  @!P0 BRA `(.L_x_7) ;  /* 0x00000000001c8947 */ /* 0x000fea0003800000 */
[----:B0-2---:R-:W0:Y:S02]  /*08f0*/  LDC.64 R2, c[0x0][0x5a0] ;  /* 0x00016800ff027b82 */ /* 0x005e240000000a00 */
[----:B0-----:R-:W2:Y:S02]  /*0900*/  LDG.E.64 R2, desc[UR20][R2.64] ;  /* 0x0000001402027981 */ /* 0x001ea4000c1e1b00 */
[----:B--2---:R-:W-:-:S04]  /*0910*/  ISETP.NE.U32.AND P0, PT, R2, RZ, PT ;  /* 0x000000ff0200720c */ /* 0x004fc80003f05070 */
[----:B------:R-:W-:-:S13]  /*0920*/  ISETP.NE.AND.EX P0, PT, R3, RZ, PT, P0 ;  /* 0x000000ff0300720c */ /* 0x000fda0003f05300 */
[----:B------:R-:W-:Y:S05]  /*0930*/  @!P0 BRA `(.L_x_7) ;  /* 0x0000000000088947 */ /* 0x000fea0003800000 */
[----:B------:R0:W5:Y:S01]  /*0940*/  LD.E R12, desc[UR20][R2.64] ;  /* 0x00000014020c7980 */ /* 0x000162000c101900 */
[----:B------:R-:W-:Y:S05]  /*0950*/  BRA `(.L_x_8) ;  /* 0x0000000000207947 */ /* 0x000fea0003800000 */
.L_x_7:
[----:B------:R-:W-:Y:S02]  /*0960*/  ULDC.64 UR4, c[0x0][0x590] ;  /* 0x0001640000047ab9 */ /* 0x000fe40000000a00 */
[----:B------:R-:W-:-:S04]  /*0970*/  ISETP.NE.U32.AND P0, PT, RZ, UR4, PT ;  /* 0x00000004ff007c0c */ /* 0x000fc8000bf05070 */
[----:B------:R-:W-:-:S13]  /*0980*/  ISETP.NE.AND.EX P0, PT, RZ, UR5, PT, P0 ;  /* 0x00000005ff007c0c */ /* 0x000fda000bf05300 */
[----:B------:R-:W-:Y:S05]  /*0990*/  @!P0 BRA `(.L_x_9) ;  /* 0x00000000000c8947 */ /* 0x000fea0003800000 */
[----:B------:R-:W3:Y:S02]  /*09a0*/  LDC.64 R12, c[0x0][0x590] ;  /* 0x00016400ff0c7b82 */ /* 0x000ee40000000a00 */
[----:B---3--:R4:W5:Y:S01]  /*09b0*/  LDG.E R12, desc[UR20][R12.64] ;  /* 0x000000140c0c7981 */ /* 0x008962000c1e1900 */
[----:B------:R-:W-:Y:S05]  /*09c0*/  BRA `(.L_x_8) ;  /* 0x0000000000047947 */ /* 0x000fea0003800000 */
.L_x_9:
[----:B------:R-:W3:Y:S02]  /*09d0*/  LDC R12, c[0x0][0x584] ;  /* 0x00016100ff0c7b82 */ /* 0x000ee40000000800 */
.L_x_8:
[----:B0-2---:R-:W0:Y:S01]  /*09e0*/  LDC R2, c[0x0][0x65c] ;  /* 0x00019700ff027b82 */ /* 0x005e220000000800 */
[----:B------:R-:W2:Y:S01]  /*09f0*/  S2R R21, SR_CTAID.Y ;  /* 0x0000000000157919 */ /* 0x000ea20000002600 */
[----:B------:R-:W-:Y:S01]  /*0a00*/  ULDC UR8, c[0x0][0x28c] ;  /* 0x0000a30000087ab9 */ /* 0x000fe20000000800 */
[----:B------:R-:W-:Y:S01]  /*0a10*/  ISETP.NE.AND P0, PT, R6, 0x2, PT ;  /* 0x000000020600780c */ /* 0x000fe20003f05270 */
[----:B------:R-:W-:Y:S01]  /*0a20*/  UIADD3 UR8, UR8, 0xff, URZ ;  /* 0x000000ff08087890 */ /* 0x000fe2000fffe03f */
[----:B------:R-:W1:Y:S01]  /*0a30*/  S2R R16, SR_CTAID.X ;  /* 0x0000000000107919 */ /* 0x000e620000002500 */
[----:B------:R-:W-:Y:S01]  /*0a40*/  IMAD.MOV.U32 R17, RZ, RZ, RZ ;  /* 0x000000ffff117224 */ /* 0x000fe200078e00ff */
[----:B------:R-:W-:Y:S01]  /*0a50*/  UMOV UR4, URZ ;  /* 0x0000003f00047c82 */ /* 0x000fe20008000000 */
[----:B------:R-:W-:Y:S01]  /*0a60*/  USHF.R.S32.HI UR9, URZ, 0x1f, UR8 ;  /* 0x0000001f3f097899 */ /* 0x000fe20008011408 */
[----:B------:R-:W-:-:S03]  /*0a70*/  UMOV UR5, URZ ;  /* 0x0000003f00057c82 */ /* 0x000fc60008000000 */
[----:B------:R-:W-:-:S04]  /*0a80*/  ULEA.HI UR9, UR9, UR8, URZ, 0x8 ;  /* 0x0000000809097291 */ /* 0x000fc8000f8f403f */
[----:B------:R-:W-:Y:S01]  /*0a90*/  USHF.R.S32.HI UR13, URZ, 0x8, UR9 ;  /* 0x000000083f0d7899 */ /* 0x000fe20008011409 */
[----:B0-----:R-:W-:-:S13]  /*0aa0*/  ISETP.NE.AND P2, PT, R2, 0x1, PT ;  /* 0x000000010200780c */ /* 0x001fda0003f45270 */
[----:B------:R-:W1:Y:S01]  /*0ab0*/  @P2 LDC R9, c[0x0][0x10] ;  /* 0x00000400ff092b82 */ /* 0x000e620000000800 */
[----:B--2---:R-:W-:Y:S02]  /*0ac0*/  @P2 IMAD.MOV.U32 R2, RZ, RZ, R21 ;  /* 0x000000ffff022224 */ /* 0x004fe400078e0015 */
[----:B------:R-:W-:-:S05]  /*0ad0*/  @P2 IMAD.MOV.U32 R3, RZ, RZ, RZ ;  /* 0x000000ffff032224 */ /* 0x000fca00078e00ff */
[----:B------:R-:W0:Y:S01]  /*0ae0*/  @!P2 LDC R7, c[0x0][0xc] ;  /* 0x00000300ff07ab82 */ /* 0x000e220000000800 */
[----:B------:R-:W-:Y:S01]  /*0af0*/  ULDC UR6, c[0x0][0xc] ;  /* 0x0000030000067ab9 */ /* 0x000fe20000000800 */
[----:B------:R-:W-:Y:S02]  /*0b00*/  ULDC UR7, c[0x0][0x10] ;  /* 0x0000040000077ab9 */ /* 0x000fe40000000800 */
[----:B------:R-:W-:-:S04]  /*0b10*/  UIMAD.WIDE.U32 UR6, UR6, UR7, URZ ;  /* 0x00000007060672a5 */ /* 0x000fc8000f8e003f */
[----:B------:R-:W4:Y:S01]  /*0b20*/  LDC R10, c[0x0][0x14] ;  /* 0x00000500ff0a7b82 */ /* 0x000f220000000800 */
[----:B-1----:R-:W-:-:S04]  /*0b30*/  @P2 IMAD.WIDE.U32 R8, R16, R9, R2 ;  /* 0x0000000910082225 */ /* 0x002fc800078e0002 */
[----:B------:R-:W-:-:S04]  /*0b40*/  @P2 IMAD.MOV.U32 R3, RZ, RZ, RZ ;  /* 0x000000ffff032224 */ /* 0x000fc800078e00ff */
[----:B------:R-:W-:Y:S02]  /*0b50*/  @P2 IMAD.IADD R9, R9, 0x1, R3 ;  /* 0x0000000109092824 */ /* 0x000fe400078e0203 */
[----:B0-----:R-:W-:-:S04]  /*0b60*/  @!P2 IMAD.WIDE.U32 R6, R7, R21, R16 ;  /* 0x000000150706a225 */ /* 0x001fc800078e0010 */
[----:B------:R-:W-:Y:S02]  /*0b70*/  @!P2 IMAD.MOV.U32 R8, RZ, RZ, R6 ;  /* 0x000000ffff08a224 */ /* 0x000fe400078e0006 */
[C---:B----4-:R-:W-:Y:S02]  /*0b80*/  IMAD R13, R10.reuse, UR7, RZ ;  /* 0x000000070a0d7c24 */ /* 0x050fe4000f8e02ff */
[----:B------:R-:W-:Y:S01]  /*0b90*/  IMAD.WIDE.U32 R2, R10, UR6, RZ ;  /* 0x000000060a027c25 */ /* 0x000fe2000f8e00ff */
[----:B------:R-:W-:-:S03]  /*0ba0*/  ULDC.64 UR6, c[0x0][0x650] ;  /* 0x0001940000067ab9 */ /* 0x000fc60000000a00 */
[----:B------:R-:W-:Y:S02]  /*0bb0*/  @!P2 IMAD.MOV.U32 R9, RZ, RZ, R7 ;  /* 0x000000ffff09a224 */ /* 0x000fe400078e0007 */
[----:B------:R-:W-:Y:S01]  /*0bc0*/  IMAD.IADD R10, R3, 0x1, R13 ;  /* 0x00000001030a7824 */ /* 0x000fe200078e020d */
[----:B------:R-:W-:Y:S06]  /*0bd0*/  @P0 BRA `(.L_x_10) ;  /* 0x0000000000200947 */ /* 0x000fec0003800000 */
[----:B------:R-:W-:Y:S01]  /*0be0*/  UISETP.GE.U32.AND UP0, UPT, UR13, 0xb, UPT ;  /* 0x0000000b0d00788c */ /* 0x000fe2000bf06070 */
[----:B------:R-:W-:Y:S01]  /*0bf0*/  IADD3 R8, P0, R8, R2, RZ ;  /* 0x0000000208087210 */ /* 0x000fe20007f1e0ff */
[----:B------:R-:W-:-:S04]  /*0c00*/  UIMAD.WIDE.U32 UR4, UR13, -0x45d1745d, URZ ;  /* 0xba2e8ba30d0478a5 */ /* 0x000fc8000f8e003f */
[----:B------:R-:W-:Y:S01]  /*0c10*/  USHF.R.U32.HI UR4, URZ, 0x3, UR5 ;  /* 0x000000033f047899 */ /* 0x000fe20008011605 */
[----:B------:R-:W-:Y:S02]  /*0c20*/  IMAD.X R9, R10, 0x1, R9, P0 ;  /* 0x000000010a097824 */ /* 0x000fe400000e0609 */
[----:B------:R-:W-:Y:S02]  /*0c30*/  UMOV UR5, URZ ;  /* 0x0000003f00057c82 */ /* 0x000fe40008000000 */
[----:B------:R-:W-:Y:S02]  /*0c40*/  @UP0 ULOP3.LUT UR5, UR4, 0x1, URZ, 0xc0, !UPT ;  /* 0x0000000104050892 */ /* 0x000fe4000f8ec03f */
[----:B------:R-:W-:-:S12]  /*0c50*/  UIMAD UR4, UR4, -0xb, UR13 ;  /* 0xfffffff5040478a4 */ /* 0x000fd8000f8e020d */
.L_x_10:
[----:B------:R-:W-:Y:S01]  /*0c60*/  ISETP.GE.U32.AND P0, PT, R8, UR6, PT ;  /* 0x0000000608007c0c */ /* 0x000fe2000bf06070 */
[----:B------:R-:W-:Y:S01]  /*0c70*/  IMAD.MOV.U32 R7, RZ, RZ, -0x1 ;  /* 0xffffffffff077424 */ /* 0x000fe200078e00ff */
[----:B------:R-:W-:Y:S01]  /*0c80*/  PRMT R13, RZ, 0x7610, R13 ;  /* 0x00007610ff0d7816 */ /* 0x000fe2000000000d */
[----:B------:R-:W-:Y:S01]  /*0c90*/  IMAD.MOV.U32 R14, RZ, RZ, -0x1 ;  /* 0xffffffffff0e7424 */ /* 0x000fe200078e00ff */
[----:B------:R-:W-:Y:S01]  /*0ca0*/  ISETP.GE.U32.AND.EX P0, PT, R9, UR7, PT, P0 ;  /* 0x0000000709007c0c */ /* 0x000fe2000bf06100 */
[----:B------:R-:W-:-:S12]  /*0cb0*/  IMAD.MOV.U32 R6, RZ, RZ, -0x1 ;  /* 0xffffffffff067424 */ /* 0x000fd800078e00ff */
[----:B------:R-:W-:Y:S05]  /*0cc0*/  @P0 BRA `(.L_x_11) ;  /* 0x00000004005c0947 */ /* 0x000fea0003800000 */
[----:B------:R-:W0:Y:S01]  /*0cd0*/  LDC.64 R24, c[0x0][0x628] ;  /* 0x00018a00ff187b82 */ /* 0x000e220000000a00 */
[----:B------:R-:W-:Y:S02]  /*0ce0*/  IMAD.MOV.U32 R6, RZ, RZ, R8 ;  /* 0x000000ffff067224 */ /* 0x000fe400078e0008 */
[----:B------:R-:W-:-:S05]  /*0cf0*/  IMAD.MOV.U32 R7, RZ, RZ, R9 ;  /* 0x000000ffff077224 */ /* 0x000fca00078e0009 */
[----:B------:R-:W1:Y:S08]  /*0d00*/  LDC R22, c[0x0][0x630] ;  /* 0x00018c00ff167b82 */ /* 0x000e700000000800 */
[----:B------:R-:W2:Y:S01]  /*0d10*/  LDC.64 R26, c[0x0][0x620] ;  /* 0x00018800ff1a7b82 */ /* 0x000ea20000000a00 */
[----:B0-----:R-:W-:-:S04]  /*0d20*/  ISETP.NE.U32.AND P0, PT, R24, RZ, PT ;  /* 0x000000ff1800720c */ /* 0x001fc80003f05070 */
[----:B------:R-:W-:-:S13]  /*0d30*/  ISETP.NE.AND.EX P0, PT, R25, RZ, PT, P0 ;  /* 0x000000ff1900720c */ /* 0x000fda0003f05300 */
[----:B-12---:R-:W-:Y:S05]  /*0d40*/  @!P0 BRA `(.L_x_12) ;  /* 0x0000000000288947 */ /* 0x006fea0003800000 */
[----:B------:R-:W0:Y:S02]  /*0d50*/  LDC R13, c[0x0][0x634] ;  /* 0x00018d00ff0d7b82 */ /* 0x000e240000000800 */
[----:B0-----:R-:W-:-:S05]  /*0d60*/  IADD3 R13, P0, R8, R13, RZ ;  /* 0x0000000d080d7210 */ /* 0x001fca0007f1e0ff */
[----:B------:R-:W-:-:S04]  /*0d70*/  IMAD.X R23, RZ, RZ, R9, P0 ;  /* 0x000000ffff177224 */ /* 0x000fc800000e0609 */
[----:B------:R-:W-:-:S04]  /*0d80*/  IMAD.WIDE.U32 R6, R23, R24, RZ ;  /* 0x0000001817067225 */ /* 0x000fc800078e00ff */
[----:B------:R-:W-:-:S04]  /*0d90*/  IMAD.WIDE.U32 R14, P0, R13, R25, R6 ;  /* 0x000000190d0e7225 */ /* 0x000fc80007800006 */
[----:B------:R-:W-:-:S04]  /*0da0*/  IMAD.WIDE.U32 R6, R13, R24, RZ ;  /* 0x000000180d067225 */ /* 0x000fc800078e00ff */
[----:B------:R-:W-:Y:S01]  /*0db0*/  IMAD.X R19, RZ, RZ, RZ, P0 ;  /* 0x000000ffff137224 */ /* 0x000fe200000e06ff */
[----:B------:R-:W-:Y:S01]  /*0dc0*/  IADD3 RZ, P0, R7, R14, RZ ;  /* 0x0000000e07ff7210 */ /* 0x000fe20007f1e0ff */
[----:B------:R-:W-:-:S04]  /*0dd0*/  IMAD.MOV.U32 R18, RZ, RZ, R15 ;  /* 0x000000ffff127224 */ /* 0x000fc800078e000f */
[----:B------:R-:W-:-:S08]  /*0de0*/  IMAD.WIDE.U32.X R6, R23, R25, R18, P0 ;  /* 0x0000001917067225 */ /* 0x000fd000000e0412 */
.L_x_12:
[--C-:B------:R-:W-:Y:S01]  /*0df0*/  SHF.R.U64 R32, R6, R22, R7.reuse ;  /* 0x0000001606207219 */ /* 0x100fe20000001207 */
[----:B------:R-:W0:Y:S01]  /*0e00*/  LDC.64 R28, c[0x0][0x640] ;  /* 0x00019000ff1c7b82 */ /* 0x000e220000000a00 */
[----:B------:R-:W-:Y:S01]  /*0e10*/  I2FP.F32.U32 R6, R16 ;  /* 0x0000001000067245 */ /* 0x000fe20000201000 */
[----:B------:R-:W-:Y:S01]  /*0e20*/  ULDC UR6, c[0x0][0x150] ;  /* 0x0000540000067ab9 */ /* 0x000fe20000000800 */
[----:B------:R-:W-:Y:S02]  /*0e30*/  SHF.R.U32.HI R7, RZ, R22, R7 ;  /* 0x00000016ff077219 */ /* 0x000fe40000011607 */
[----:B------:R-:W-:Y:S01]  /*0e40*/  IADD3 R17, P0, RZ, -R32, RZ ;  /* 0x80000020ff117210 */ /* 0x000fe20007f1e0ff */
[----:B------:R-:W-:Y:S01]  /*0e50*/  FMUL R13, R6, UR6 ;  /* 0x00000006060d7c20 */ /* 0x000fe20008400000 */
[----:B------:R-:W-:Y:S01]  /*0e60*/  ULDC UR6, c[0x0][0x154] ;  /* 0x0000550000067ab9 */ /* 0x000fe20000000800 */
[----:B------:R-:W1:Y:S02]  /*0e70*/  LDC R18, c[0x0][0x618] ;  /* 0x00018600ff127b82 */ /* 0x000e640000000800 */
[----:B------:R-:W-:-:S02]  /*0e80*/  IMAD.X R19, RZ, RZ, ~R7, P0 ;  /* 0x000000ffff137224 */ /* 0x000fc400000e0e07 */
[----:B------:R-:W2:Y:S01]  /*0e90*/  F2I.U32.TRUNC.NTZ R13, R13 ;  /* 0x0000000d000d7305 */ /* 0x000ea2000020f000 */
[----:B------:R-:W-:-:S03]  /*0ea0*/  IMAD.WIDE.U32 R6, R17, R26, R8 ;  /* 0x0000001a11067225 */ /* 0x000fc600078e0008 */
[----:B------:R-:W4:Y:S01]  /*0eb0*/  LDC R15, c[0x0][0x144] ;  /* 0x00005100ff0f7b82 */ /* 0x000f220000000800 */
[----:B------:R-:W-:-:S04]  /*0ec0*/  IMAD R14, R19, R26, RZ ;  /* 0x0000001a130e7224 */ /* 0x000fc800078e02ff */
[----:B------:R-:W-:-:S03]  /*0ed0*/  IMAD R17, R17, R27, R14 ;  /* 0x0000001b11117224 */ /* 0x000fc600078e020e */
[----:B------:R-:W3:Y:S01]  /*0ee0*/  LDC R22, c[0x0][0x608] ;  /* 0x00018200ff167b82 */ /* 0x000ee20000000800 */
[----:B------:R-:W-:Y:S01]  /*0ef0*/  IMAD.IADD R17, R7, 0x1, R17 ;  /* 0x0000000107117824 */ /* 0x000fe200078e0211 */
[----:B0-----:R-:W-:Y:S01]  /*0f00*/  ISETP.NE.U32.AND P0, PT, R28, RZ, PT ;  /* 0x000000ff1c00720c */ /* 0x001fe20003f05070 */
[----:B--2---:R-:W-:-:S03]  /*0f10*/  IMAD.MOV R7, RZ, RZ, -R13 ;  /* 0x000000ffff077224 */ /* 0x004fc600078e0a0d */
[----:B------:R-:W-:Y:S02]  /*0f20*/  ISETP.NE.AND.EX P0, PT, R29, RZ, PT, P0 ;  /* 0x000000ff1d00720c */ /* 0x000fe40003f05300 */
[----:B------:R-:W0:Y:S01]  /*0f30*/  LDC R19, c[0x0][0x658] ;  /* 0x00019600ff137b82 */ /* 0x000e220000000800 */
[-CC-:B-1----:R-:W-:Y:S02]  /*0f40*/  SHF.R.U64 R26, R6, R18.reuse, R17.reuse ;  /* 0x00000012061a7219 */ /* 0x182fe40000001211 */
[----:B------:R-:W-:Y:S02]  /*0f50*/  I2FP.F32.U32 R6, R21 ;  /* 0x0000001500067245 */ /* 0x000fe40000201000 */
[----:B------:R-:W-:Y:S01]  /*0f60*/  SHF.R.U32.HI R17, RZ, R18, R17 ;  /* 0x00000012ff117219 */ /* 0x000fe20000011611 */
[----:B------:R-:W-:Y:S02]  /*0f70*/  IMAD.MOV.U32 R18, RZ, RZ, 0x1 ;  /* 0x00000001ff127424 */ /* 0x000fe400078e00ff */
[----:B------:R-:W1:Y:S01]  /*0f80*/  LDC R24, c[0x0][0x148] ;  /* 0x00005200ff187b82 */ /* 0x000e620000000800 */
[----:B----4-:R-:W-:-:S02]  /*0f90*/  IMAD R13, R15, R7, R16 ;  /* 0x000000070f0d7224 */ /* 0x010fc400078e0210 */
[----:B------:R-:W-:Y:S01]  /*0fa0*/  FMUL R7, R6, UR6 ;  /* 0x0000000606077c20 */ /* 0x000fe20008400000 */
[----:B------:R-:W-:-:S04]  /*0fb0*/  IMAD.MOV.U32 R6, RZ, RZ, -0x1 ;  /* 0xffffffffff067424 */ /* 0x000fc800078e00ff */
[----:B------:R-:W2:Y:S01]  /*0fc0*/  LDC R25, c[0x0][0x600] ;  /* 0x00018000ff197b82 */ /* 0x000ea20000000800 */
[-CC-:B---3--:R-:W-:Y:S02]  /*0fd0*/  SHF.R.U64 R34, R26, R22.reuse, R17.reuse ;  /* 0x000000161a227219 */ /* 0x188fe40000001211 */
[----:B------:R-:W-:Y:S02]  /*0fe0*/  SHF.R.U32.HI R14, RZ, R22, R17 ;  /* 0x00000016ff0e7219 */ /* 0x000fe40000011611 */
[----:B------:R3:W4:Y:S03]  /*0ff0*/  F2I.U32.TRUNC.NTZ R22, R7 ;  /* 0x0000000700167305 */ /* 0x000726000020f000 */
[----:B------:R-:W1:Y:S01]  /*1000*/  LDC R27, c[0x0][0x648] ;  /* 0x00019200ff1b7b82 */ /* 0x000e620000000800 */
[-C--:B0-----:R-:W-:Y:S02]  /*1010*/  SHF.R.U64 R36, R34, R19.reuse, R14 ;  /* 0x0000001322247219 */ /* 0x081fe4000000120e */
[----:B------:R-:W-:-:S02]  /*1020*/  SHF.L.U32 R6, R6, R19, RZ ;  /* 0x0000001306067219 */ /* 0x000fc400000006ff */
[-C--:B------:R-:W-:Y:S02]  /*1030*/  SHF.R.U32.HI R14, RZ, R19.reuse, R14 ;  /* 0x00000013ff0e7219 */ /* 0x080fe4000001160e */
[----:B------:R-:W-:Y:S01]  /*1040*/  SHF.L.U32 R18, R18, R19, RZ ;  /* 0x0000001312127219 */ /* 0x000fe200000006ff */
[----:B------:R-:W0:Y:S01]  /*1050*/  LDC R31, c[0x0][0x638] ;  /* 0x00018e00ff1f7b82 */ /* 0x000e220000000800 */
[----:B------:R-:W-:Y:S01]  /*1060*/  LOP3.LUT R19, RZ, R6, RZ, 0x33, !PT ;  /* 0x00000006ff137212 */ /* 0x000fe200078e33ff */
[----:B------:R-:W-:Y:S02]  /*1070*/  IMAD.MOV.U32 R6, RZ, RZ, R36 ;  /* 0x000000ffff067224 */ /* 0x000fe400078e0024 */
[----:B---3--:R-:W-:-:S04]  /*1080*/  IMAD.MOV.U32 R7, RZ, RZ, R14 ;  /* 0x000000ffff077224 */ /* 0x008fc800078e000e */
[----:B------:R-:W3:Y:S01]  /*1090*/  LDC R30, c[0x0][0x610] ;  /* 0x00018400ff1e7b82 */ /* 0x000ee20000000800 */
[----:B----4-:R-:W-:Y:S05]  /*10a0*/  @!P0 BRA `(.L_x_13) ;  /* 0x0000000000288947 */ /* 0x010fea0003800000 */
[----:B------:R-:W4:Y:S02]  /*10b0*/  LDC R17, c[0x0][0x64c] ;  /* 0x00019300ff117b82 */ /* 0x000f240000000800 */
[----:B----4-:R-:W-:-:S05]  /*10c0*/  IADD3 R17, P0, R36, R17, RZ ;  /* 0x0000001124117210 */ /* 0x010fca0007f1e0ff */
        /* <DEDUP_REMOVED lines=8> */
.L_x_13:
[----:B-1----:R-:W-:Y:S01]  /*1150*/  SHF.R.U64 R6, R6, R27, R7 ;  /* 0x0000001b06067219 */ /* 0x002fe20000001207 */
[----:B--2---:R-:W-:Y:S01]  /*1160*/  VIADD R7, R25, 0xffffffff ;  /* 0xffffffff19077836 */ /* 0x004fe20000000000 */
[----:B------:R-:W-:Y:S01]  /*1170*/  LOP3.LUT R19, R34, R19, RZ, 0xc0, !PT ;  /* 0x0000001322137212 */ /* 0x000fe200078ec0ff */
[----:B------:R-:W-:Y:S02]  /*1180*/  IMAD.MOV R22, RZ, RZ, -R22 ;  /* 0x000000ffff167224 */ /* 0x000fe400078e0a16 */
[----:B------:R-:W-:Y:S01]  /*1190*/  IMAD.MOV R14, RZ, RZ, -R6 ;  /* 0x000000ffff0e7224 */ /* 0x000fe200078e0a06 */
[----:B------:R-:W-:Y:S01]  /*11a0*/  LOP3.LUT R26, R26, R7, RZ, 0xc0, !PT ;  /* 0x000000071a1a7212 */ /* 0x000fe200078ec0ff */
[----:B------:R-:W-:Y:S02]  /*11b0*/  IMAD R18, R18, R6, R19 ;  /* 0x0000000612127224 */ /* 0x000fe400078e0213 */
[----:B------:R-:W-:Y:S02]  /*11c0*/  @P2 IMAD R13, R24, R22, R21 ;  /* 0x00000016180d2224 */ /* 0x000fe400078e0215 */
[----:B0-----:R-:W-:-:S02]  /*11d0*/  IMAD R6, R14, R31, R36 ;  /* 0x0000001f0e067224 */ /* 0x001fc400078e0224 */
[----:B---3--:R-:W-:Y:S02]  /*11e0*/  IMAD R7, R18, R30, R13 ;  /* 0x0000001e12077224 */ /* 0x008fe400078e020d */
[----:B------:R-:W-:Y:S02]  /*11f0*/  IMAD R6, R6, R25, R26 ;  /* 0x0000001906067224 */ /* 0x000fe400078e021a */
[----:B------:R-:W-:-:S03]  /*1200*/  IMAD.MOV.U32 R13, RZ, RZ, 0x1 ;  /* 0x00000001ff0d7424 */ /* 0x000fc600078e00ff */
[----:B------:R-:W-:Y:S02]  /*1210*/  SEL R14, R6, R7, !P2 ;  /* 0x00000007060e7207 */ /* 0x000fe40005000000 */
[----:B------:R-:W-:Y:S01]  /*1220*/  SEL R7, R7, R6, !P2 ;  /* 0x0000000607077207 */ /* 0x000fe20005000000 */
[----:B------:R-:W-:-:S07]  /*1230*/  IMAD.MOV.U32 R6, RZ, RZ, R32 ;  /* 0x000000ffff067224 */ /* 0x000fce00078e0020 */
.L_x_11:
[----:B------:R-:W-:Y:S05]  /*1240*/  @!P3 BRA `(.L_x_14) ;  /* 0x00000024006cb947 */ /* 0x000fea0003800000 */
[----:B------:R-:W-:-:S13]  /*1250*/  ISETP.GT.U32.AND P0, PT, R33, 0x1, PT ;  /* 0x000000012100780c */ /* 0x000fda0003f04070 */
[----:B------:R-:W-:Y:S05]  /*1260*/  @P0 EXIT ;  /* 0x000000000000094d */ /* 0x000fea0003800000 */
.L_x_15:
[----:B------:R-:W-:-:S08]  /*1270*/  NOP ;  /* 0x0000000000007918 */ /* 0x000fd00000000000 */
[----:B------:R-:W0:Y:S02]  /*1280*/  USETMAXREG.TRY_ALLOC.CTAPOOL UP0, 0xe8 ;  /* 0x000000e8000079c8 */ /* 0x000e240008000600 */
[----:B0-----:R-:W-:-:S13]  /*1290*/  PLOP3.LUT P0, PT, PT, PT, UP0, 0x80, 0x0 ;  /* 0x000000000000781c */ /* 0x001fda0003f0f008 */
[----:B------:R-:W-:Y:S05]  /*12a0*/  @!P0 BRA `(.L_x_15) ;  /* 0xfffffffc00f08947 */ /* 0x000fea000383ffff */
[----:B------:R-:W-:-:S13]  /*12b0*/  LOP3.LUT P0, RZ, R13, 0xff, RZ, 0xc0, !PT ;  /* 0x000000ff0dff7812 */ /* 0x000fda000780c0ff */
[----:B------:R-:W-:Y:S05]  /*12c0*/  @!P0 EXIT ;  /* 0x000000000000894d */ /* 0x000fea0003800000 */
[----:B------:R-:W0:Y:S01]  /*12d0*/  S2UR UR6, SR_CgaCtaId ;  /* 0x00000000000679c3 */ /* 0x000e220000008800 */
[----:B------:R-:W-:Y:S01]  /*12e0*/  SHF.R.S32.HI R5, RZ, 0x1f, R4 ;  /* 0x0000001fff057819 */ /* 0x000fe20000011404 */
[----:B------:R-:W-:Y:S01]  /*12f0*/  UIADD3 UR7, UR15, -0x1, URZ ;  /* 0xffffffff0f077890 */ /* 0x000fe2000fffe03f */
[----:B------:R-:W-:Y:S01]  /*1300*/  LOP3.LUT R40, R0, 0x1, RZ, 0xfc, !PT ;  /* 0x0000000100287812 */ /* 0x000fe200078efcff */
[----:B------:R-:W-:Y:S01]  /*1310*/  UMOV UR12, 0x400 ;  /* 0x00000400000c7882 */ /* 0x000fe20000000000 */
[CC--:B------:R-:W-:Y:S01]  /*1320*/  LEA.HI R13, R5.reuse, R4.reuse, RZ, 0x2 ;  /* 0x00000004050d7211 */ /* 0x0c0fe200078f10ff */
[----:B------:R-:W-:Y:S01]  /*1330*/  UISETP.LT.AND UP0, UPT, UR13, 0x1, UPT ;  /* 0x000000010d00788c */ /* 0x000fe2000bf01270 */
[----:B------:R-:W-:Y:S01]  /*1340*/  LEA.HI R5, R5, R4, RZ, 0x5 ;  /* 0x0000000405057211 */ /* 0x000fe200078f28ff */
[----:B------:R-:W-:Y:S01]  /*1350*/  USHF.L.U32 UR19, UR13, 0x1, URZ ;  /* 0x000000010d137899 */ /* 0x000fe2000800063f */
[--C-:B------:R-:W-:Y:S01]  /*1360*/  SHF.R.S32.HI R16, RZ, 0x2, R13.reuse ;  /* 0x00000002ff107819 */ /* 0x100fe2000001140d */
[----:B------:R-:W-:Y:S01]  /*1370*/  USEL UR14, UR13, 0x1, UP0 ;  /* 0x000000010d0e7887 */ /* 0x000fe20008000000 */
[----:B------:R-:W-:Y:S01]  /*1380*/  SHF.R.S32.HI R15, RZ, 0x1f, R13 ;  /* 0x0000001fff0f7819 */ /* 0x000fe2000001140d */
[----:B------:R-:W-:Y:S01]  /*1390*/  UISETP.NE.AND UP0, UPT, UR7, URZ, UPT ;  /* 0x0000003f0700728c */ /* 0x000fe2000bf05270 */
[----:B------:R-:W-:Y:S01]  /*13a0*/  SHF.R.S32.HI R5, RZ, 0x5, R5 ;  /* 0x00000005ff057819 */ /* 0x000fe20000011405 */
[----:B------:R-:W-:Y:S01]  /*13b0*/  UIADD3 UR14, -UR14, UR13, URZ ;  /* 0x0000000d0e0e7290 */ /* 0x000fe2000fffe13f */
[----:B------:R-:W-:Y:S01]  /*13c0*/  LEA.HI R15, R15, R16, RZ, 0x3 ;  /* 0x000000100f0f7211 */ /* 0x000fe200078f18ff */
[----:B------:R-:W-:Y:S01]  /*13d0*/  USEL UR9, URZ, 0x1, UP0 ;  /* 0x000000013f097887 */ /* 0x000fe20008000000 */
[----:B------:R-:W-:-:S02]  /*13e0*/  LOP3.LUT R13, R13, 0xfffffffc, RZ, 0xc0, !PT ;  /* 0xfffffffc0d0d7812 */ /* 0x000fc400078ec0ff */
[----:B------:R-:W-:-:S03]  /*13f0*/  LOP3.LUT R15, R15, 0xfffffff8, RZ, 0xc0, !PT ;  /* 0xfffffff80f0f7812 */ /* 0x000fc600078ec0ff */
[----:B------:R-:W-:Y:S01]  /*1400*/  IMAD.IADD R13, R4, 0x1, -R13 ;  /* 0x00000001040d7824 */ /* 0x000fe200078e0a0d */
[----:B0-----:R-:W-:Y:S01]  /*1410*/  ULEA UR12, UR6, UR12, 0x18 ;  /* 0x0000000c060c7291 */ /* 0x001fe2000f8ec03f */
[----:B------:R-:W-:Y:S01]  /*1420*/  IMAD.IADD R16, R16, 0x1, -R15 ;  /* 0x0000000110107824 */ /* 0x000fe200078e0a0f */
[----:B------:R-:W-:Y:S01]  /*1430*/  USHF.L.U32 UR6, UR7, 0x3, URZ ;  /* 0x0000000307067899 */ /* 0x000fe2000800063f */
[----:B------:R-:W-:Y:S01]  /*1440*/  IMAD.U32 R39, RZ, RZ, UR9 ;  /* 0x00000009ff277e24 */ /* 0x000fe2000f8e00ff */
[----:B------:R-:W-:Y:S01]  /*1450*/  UIADD3 UR7, UR12, 0x2c180, URZ ;  /* 0x0002c1800c077890 */ /* 0x000fe2000fffe03f */
[--C-:B------:R-:W-:Y:S01]  /*1460*/  IMAD R15, R5, -0x10, -R16.reuse ;  /* 0xfffffff0050f7824 */ /* 0x100fe200078e0a10 */
[----:B------:R-:W-:Y:S01]  /*1470*/  ULOP3.LUT UR6, UR6, 0x8, URZ, 0xc0, !UPT ;  /* 0x0000000806067892 */ /* 0x000fe2000f8ec03f */
[----:B------:R-:W-:Y:S01]  /*1480*/  SHF.R.S32.HI R17, RZ, 0x1f, R16 ;  /* 0x0000001fff117819 */ /* 0x000fe20000011410 */
[----:B------:R-:W-:Y:S02]  /*1490*/  UIADD3 UR8, UR12, 0x180, URZ ;  /* 0x000001800c087890 */ /* 0x000fe4000fffe03f */
[----:B------:R-:W-:-:S02]  /*14a0*/  USHF.R.U32.HI UR7, URZ, 0x4, UR7 ;  /* 0x000000043f077899 */ /* 0x000fc40008011607 */
[----:B------:R-:W-:Y:S01]  /*14b0*/  USHF.R.U32.HI UR8, URZ, 0x4, UR8 ;  /* 0x000000043f087899 */ /* 0x000fe20008011608 */
[----:B------:R-:W-:Y:S01]  /*14c0*/  IMAD.WIDE R4, R5, 0x10, R16 ;  /* 0x0000001005047825 */ /* 0x000fe200078e0210 */
[----:B------:R-:W-:Y:S02]  /*14d0*/  ULOP3.LUT UR23, UR6, 0x8, URZ, 0x3c, !UPT ;  /* 0x0000000806177892 */ /* 0x000fe4000f8e3c3f */
[----:B------:R-:W-:Y:S02]  /*14e0*/  ULOP3.LUT UR16, UR6, 0x18, URZ, 0x3c, !UPT ;  /* 0x0000001806107892 */ /* 0x000fe4000f8e3c3f */
[----:B------:R-:W-:Y:S01]  /*14f0*/  UIADD3 UR22, UR12, 0xc0, URZ ;  /* 0x000000c00c167890 */ /* 0x000fe2000fffe03f */
[----:B------:R-:W-:Y:S01]  /*1500*/  ULDC UR6, c[0x0][0x284] ;  /* 0x0000a10000067ab9 */ /* 0x000fe20000000800 */
[----:B------:R-:W-:Y:S01]  /*1510*/  ULOP3.LUT UR7, UR7, 0x3fff, URZ, 0xc0, !UPT ;  /* 0x00003fff07077892 */ /* 0x000fe2000f8ec03f */
[----:B------:R-:W-:Y:S01]  /*1520*/  VIADD R16, R15, UR6 ;  /* 0x000000060f107c36 */ /* 0x000fe20008000000 */
[----:B------:R-:W-:-:S02]  /*1530*/  ULOP3.LUT UR8, UR8, 0x3fff, URZ, 0xc0, !UPT ;  /* 0x00003fff08087892 */ /* 0x000fc4000f8ec03f */
[----:B------:R-:W-:Y:S02]  /*1540*/  ULEA UR15, UR15, UR22, 0x3 ;  /* 0x000000160f0f7291 */ /* 0x000fe4000f8e183f */
[----:B------:R-:W-:Y:S02]  /*1550*/  ULOP3.LUT UR17, UR7, 0x10000, URZ, 0xfc, !UPT ;  /* 0x0001000007117892 */ /* 0x000fe4000f8efc3f */
[----:B------:R-:W-:-:S12]  /*1560*/  ULOP3.LUT UR18, UR8, 0x10000, URZ, 0xfc, !UPT ;  /* 0x0001000008127892 */ /* 0x000fd8000f8efc3f */
.L_x_58:
[----:B------:R-:W-:Y:S01]  /*1570*/  SHF.L.U32 R15, R39, 0x1f, RZ ;  /* 0x0000001f270f7819 */ /* 0x000fe200000006ff */
[----:B------:R-:W0:Y:S01]  /*1580*/  LDC R17, c[0x0][0x28c] ;  /* 0x0000a300ff117b82 */ /* 0x000e220000000800 */
[----:B------:R-:W-:Y:S01]  /*1590*/  UMOV UR6, URZ ;  /* 0x0000003f00067c82 */ /* 0x000fe20008000000 */
[----:B------:R-:W-:Y:S01]  /*15a0*/  UMOV UR24, UR4 ;  /* 0x0000000400187c82 */ /* 0x000fe20008000000 */
[----:B------:R-:W1:Y:S01]  /*15b0*/  SYNCS.PHASECHK.TRANS64.TRYWAIT P0, [UR15+-0x8], R15 ;  /* 0xfffff80fff0075a7 */ /* 0x000e62000800014f */
[----:B0-----:R-:W-:Y:S01]  /*15c0*/  ISETP.GE.AND P1, PT, R17, 0x1, PT ;  /* 0x000000011100780c */ /* 0x001fe20003f26270 */
[----:B-1234-:R-:W-:-:S12]  /*15d0*/  @!P0 BRA `(.L_x_16) ;  /* 0x0000003400a08947 */ /* 0x01efd80003800000 */
.L_x_87:
[----:B------:R-:W-:Y:S01]  /*15e0*/  UMOV UR7, URZ ;  /* 0x0000003f00077c82 */ /* 0x000fe20008000000 */
[----:B------:R-:W-:Y:S01]  /*15f0*/  UMOV UR8, URZ ;  /* 0x0000003f00087c82 */ /* 0x000fe20008000000 */
[----:B------:R-:W-:Y:S01]  /*1600*/  CS2R R32, SRZ ;  /* 0x0000000000207805 */ /* 0x000fe2000001ff00 */
[----:B------:R-:W-:Y:S01]  /*1610*/  IMAD.MOV.U32 R17, RZ, RZ, RZ ;  /* 0x000000ffff117224 */ /* 0x000fe200078e00ff */
[----:B------:R-:W-:Y:S02]  /*1620*/  CS2R R34, SRZ ;  /* 0x0000000000227805 */ /* 0x000fe4000001ff00 */
[----:B------:R-:W-:Y:S01]  /*1630*/  CS2R R36, SRZ ;  /* 0x0000000000247805 */ /* 0x000fe2000001ff00 */
[----:B------:R-:W-:Y:S01]  /*1640*/  IMAD.MOV.U32 R38, RZ, RZ, RZ ;  /* 0x000000ffff267224 */ /* 0x000fe200078e00ff */
[----:B------:R-:W-:Y:S01]  /*1650*/  CS2R R24, SRZ ;  /* 0x0000000000187805 */ /* 0x000fe2000001ff00 */
[----:B------:R-:W-:Y:S01]  /*1660*/  IMAD.U32 R20, RZ, RZ, UR5 ;  /* 0x00000005ff147e24 */ /* 0x000fe2000f8e00ff */
[----:B------:R-:W-:-:S02]  /*1670*/  CS2R R26, SRZ ;  /* 0x00000000001a7805 */ /* 0x000fc4000001ff00 */
[----:B------:R-:W-:Y:S02]  /*1680*/  CS2R R28, SRZ ;  /* 0x00000000001c7805 */ /* 0x000fe4000001ff00 */
[----:B------:R-:W-:Y:S01]  /*1690*/  CS2R R30, SRZ ;  /* 0x00000000001e7805 */ /* 0x000fe2000001ff00 */
[----:B------:R-:W-:Y:S06]  /*16a0*/  @!P1 BRA `(.L_x_17) ;  /* 0x00000004004c9947 */ /* 0x000fec0003800000 */
[----:B------:R-:W-:-:S13]  /*16b0*/  ISETP.NE.AND P1, PT, R40, 0x3, PT ;  /* 0x000000032800780c */ /* 0x000fda0003f25270 */
[----:B------:R-:W-:Y:S05]  /*16c0*/  @!P1 BRA `(.L_x_18) ;  /* 0x0000000000049947 */ /* 0x000fea0003800000 */
[----:B------:R-:W-:Y:S01]  /*16d0*/  BPT.TRAP 0x1 ;  /* 0x000000040000795c */ /* 0x000fe20000300000 */
.L_x_18:
[----:B------:R-:W-:Y:S01]  /*16e0*/  ULEA UR6, UR4, UR12, 0x3 ;  /* 0x0000000c04067291 */ /* 0x000fe2000f8e183f */
[----:B0-----:R-:W-:-:S05]  /*16f0*/  IMAD.U32 R15, RZ, RZ, UR5 ;  /* 0x00000005ff0f7e24 */ /* 0x001fca000f8e00ff */
[----:B------:R-:W-:-:S04]  /*1700*/  SHF.L.U32 R15, R15, 0x1f, RZ ;  /* 0x0000001f0f0f7819 */ /* 0x000fc800000006ff */
[----:B------:R0:W1:Y:S01]  /*1710*/  SYNCS.PHASECHK.TRANS64.TRYWAIT P0, [UR6], R15 ;  /* 0x0000000fff0075a7 */ /* 0x0000620008000146 */
[----:B------:R-:W-:Y:S05]  /*1720*/  @!P1 BRA `(.L_x_19) ;  /* 0x0000000000049947 */ /* 0x000fea0003800000 */
[----:B------:R-:W-:Y:S01]  /*1730*/  BPT.TRAP 0x1 ;  /* 0x000000040000795c */ /* 0x000fe20000300000 */
.L_x_19:
[----:B-1----:R-:W-:Y:S05]  /*1740*/  @P0 BRA `(.L_x_20) ;  /* 0x0000000000080947 */ /* 0x002fea0003800000 */
[----:B------:R-:W1:Y:S02]  /*1750*/  SYNCS.PHASECHK.TRANS64.TRYWAIT P0, [UR6], R15 ;  /* 0x0000000fff0075a7 */ /* 0x000e640008000146 */
[----:B-1----:R-:W-:Y:S05]  /*1760*/  @!P0 BRA `(.L_x_21) ;  /* 0x0000003400548947 */ /* 0x002fea0003800000 */
.L_x_20:
[----:B------:R-:W-:Y:S01]  /*1770*/  ULEA UR6, UR4, UR18, 0xa ;  /* 0x0000001204067291 */ /* 0x000fe2000f8e503f */
[----:B------:R-:W-:Y:S01]  /*1780*/  WARPGROUP.ARRIVE ;  /* 0x00000000000079c5 */ /* 0x000fe20000000000 */
[----:B------:R-:W-:Y:S01]  /*1790*/  ULEA UR7, UR4, UR17, 0x8 ;  /* 0x0000001104077291 */ /* 0x000fe2000f8e403f */
[----:B------:R-:W-:Y:S01]  /*17a0*/  CS2R R32, SRZ ;  /* 0x0000000000207805 */ /* 0x000fe2000001ff00 */
[----:B------:R-:W-:Y:S01]  /*17b0*/  UMOV UR9, 0x40000040 ;  /* 0x4000004000097882 */ /* 0x000fe20000000000 */
[----:B------:R-:W-:Y:S01]  /*17c0*/  UMOV UR11, 0x40000040 ;  /* 0x40000040000b7882 */ /* 0x000fe20000000000 */
[----:B------:R-:W-:Y:S01]  /*17d0*/  IMAD.MOV.U32 R17, RZ, RZ, RZ ;  /* 0x000000ffff117224 */ /* 0x000fe200078e00ff */
[----:B------:R-:W-:Y:S01]  /*17e0*/  UMOV UR8, UR6 ;  /* 0x0000000600087c82 */ /* 0x000fe20008000000 */
[----:B------:R-:W-:Y:S01]  /*17f0*/  CS2R R34, SRZ ;  /* 0x0000000000227805 */ /* 0x000fe2000001ff00 */
[----:B------:R-:W-:Y:S01]  /*1800*/  UMOV UR10, UR7 ;  /* 0x00000007000a7c82 */ /* 0x000fe20008000000 */
[----:B------:R-:W-:Y:S01]  /*1810*/  CS2R R36, SRZ ;  /* 0x0000000000247805 */ /* 0x000fe2000001ff00 */
[----:B------:R-:W-:Y:S01]  /*1820*/  QGMMA.64x16x32.F32.E4M3.E4M3 R24, gdesc[UR8], RZ, !UPT ;  /* 0x00200000081879f3 */ /* 0x000fe2000c7008ff */
[----:B------:R-:W-:Y:S01]  /*1830*/  UIADD3 UR8, UR6, 0x2, URZ ;  /* 0x0000000206087890 */ /* 0x000fe2000fffe03f */
[----:B------:R-:W-:Y:S01]  /*1840*/  IMAD.MOV.U32 R38, RZ, RZ, RZ ;  /* 0x000000ffff267224 */ /* 0x000fe200078e00ff */
[----:B------:R-:W-:Y:S01]  /*1850*/  UIADD3 UR10, UR7, 0x2, URZ ;  /* 0x00000002070a7890 */ /* 0x000fe2000fffe03f */
[----:B------:R-:W-:Y:S01]  /*1860*/  UMOV UR9, 0x40000040 ;  /* 0x4000004000097882 */ /* 0x000fe20000000000 */
[----:B------:R-:W-:-:S07]  /*1870*/  UMOV UR11, 0x40000040 ;  /* 0x40000040000b7882 */ /* 0x000fce0000000000 */
[----:B------:R-:W-:Y:S01]  /*1880*/  QGMMA.64x16x32.F32.E4M3.E4M3 R24, gdesc[UR8], R24 ;  /* 0x00200000081879f3 */ /* 0x000fe20008700818 */
[----:B------:R-:W-:Y:S02]  /*1890*/  UIADD3 UR8, UR6, 0x4, URZ ;  /* 0x0000000406087890 */ /* 0x000fe4000fffe03f */
        /* <DEDUP_REMOVED lines=26> */
[----:B------:R-:W-:Y:S01]  /*1a40*/  ULDC UR6, c[0x0][0x50c] ;  /* 0x0001430000067ab9 */ /* 0x000fe20000000800 */
[----:B------:R-:W-:Y:S01]  /*1a50*/  UMOV UR9, 0x40000040 ;  /* 0x4000004000097882 */ /* 0x000fe20000000000 */
[----:B------:R-:W-:Y:S01]  /*1a60*/  UISETP.NE.AND UP0, UPT, UR6, 0x8, UPT ;  /* 0x000000080600788c */ /* 0x000fe2000bf05270 */
[----:B------:R-:W-:Y:S02]  /*1a70*/  UMOV UR11, 0x40000040 ;  /* 0x40000040000b7882 */ /* 0x000fe40000000000 */
[----:B------:R-:W-:Y:S01]  /*1a80*/  UMOV UR6, 0x8 ;  /* 0x0000000800067882 */ /* 0x000fe20000000000 */
[----:B------:R-:W-:-:S06]  /*1a90*/  USEL UR7, URZ, 0x1, UP0 ;  /* 0x000000013f077887 */ /* 0x000fcc0008000000 */
[----:B------:R-:W-:Y:S01]  /*1aa0*/  ISETP.NE.AND P0, PT, RZ, UR7, PT ;  /* 0x00000007ff007c0c */ /* 0x000fe2000bf05270 */
[----:B------:R-:W-:-:S12]  /*1ab0*/  QGMMA.64x16x32.F32.E4M3.E4M3 R24, gdesc[UR8], R24, gsb0 ;  /* 0x00200000081879f3 */ /* 0x000fd80008000818 */
[----:B------:R-:W-:Y:S05]  /*1ac0*/  @!P0 BRA `(.L_x_22) ;  /* 0x0000000000288947 */ /* 0x000fea0003800000 */
[----:B------:R-:W-:Y:S02]  /*1ad0*/  WARPGROUP.DEPBAR.LE gsb0, 0x0 ;  /* 0x00008000000079c5 */ /* 0x000fe40000010000 */
[----:B------:R-:W-:-:S01]  /*1ae0*/  FADD R37, RZ, R24 ;  /* 0x00000018ff257221 */ /* 0x000fc20000000000 */
[----:B------:R-:W-:Y:S01]  /*1af0*/  FADD R38, RZ, R25 ;  /* 0x00000019ff267221 */ /* 0x000fe20000000000 */
[----:B------:R-:W-:-:S01]  /*1b00*/  FADD R35, RZ, R26 ;  /* 0x0000001aff237221 */ /* 0x000fc20000000000 */
[----:B------:R-:W-:Y:S01]  /*1b10*/  FADD R36, RZ, R27 ;  /* 0x0000001bff247221 */ /* 0x000fe20000000000 */
[----:B------:R-:W-:-:S01]  /*1b20*/  FADD R33, RZ, R28 ;  /* 0x0000001cff217221 */ /* 0x000fc20000000000 */
[----:B------:R-:W-:Y:S01]  /*1b30*/  FADD R34, RZ, R29 ;  /* 0x0000001dff227221 */ /* 0x000fe20000000000 */
[----:B------:R-:W-:-:S01]  /*1b40*/  FADD R17, RZ, R30 ;  /* 0x0000001eff117221 */ /* 0x000fc20000000000 */
[----:B------:R-:W-:Y:S01]  /*1b50*/  FADD R32, RZ, R31 ;  /* 0x0000001fff207221 */ /* 0x000fe20000000000 */
[----:B------:R-:W-:-:S06]  /*1b60*/  UMOV UR6, URZ ;  /* 0x0000003f00067c82 */ /* 0x000fcc0008000000 */
.L_x_22:
[----:B------:R-:W-:-:S04]  /*1b70*/  UIADD3 UR24, UR4, 0x1, URZ ;  /* 0x0000000104187890 */ /* 0x000fc8000fffe03f */
[----:B------:R-:W-:-:S04]  /*1b80*/  UISETP.NE.AND UP0, UPT, UR24, 0xb, UPT ;  /* 0x0000000b1800788c */ /* 0x000fc8000bf05270 */
[----:B------:R-:W-:Y:S02]  /*1b90*/  USEL UR8, URZ, 0x1, UP0 ;  /* 0x000000013f087887 */ /* 0x000fe40008000000 */
[----:B------:R-:W-:Y:S02]  /*1ba0*/  USEL UR24, UR24, URZ, UP0 ;  /* 0x0000003f18187287 */ /* 0x000fe40008000000 */
[----:B------:R-:W-:-:S06]  /*1bb0*/  ULOP3.LUT UR8, UR5, UR8, URZ, 0x3c, !UPT ;  /* 0x0000000805087292 */ /* 0x000fcc000f8e3c3f */
[----:B------:R-:W-:Y:S01]  /*1bc0*/  IMAD.U32 R20, RZ, RZ, UR8 ;  /* 0x00000008ff147e24 */ /* 0x000fe2000f8e00ff */
[----:B------:R-:W-:-:S06]  /*1bd0*/  UMOV UR8, 0x1 ;  /* 0x0000000100087882 */ /* 0x000fcc0000000000 */
.L_x_17:
[----:B------:R-:W-:-:S06]  /*1be0*/  UISETP.GE.AND UP0, UPT, UR14, 0x1, UPT ;  /* 0x000000010e00788c */ /* 0x000fcc000bf06270 */
[----:B------:R-:W-:-:S13]  /*1bf0*/  PLOP3.LUT P0, PT, PT, PT, UP0, 0x80, 0x0 ;  /* 0x000000000000781c */ /* 0x000fda0003f0f008 */
[----:B------:R-:W-:Y:S05]  /*1c00*/  @!P0 BRA `(.L_x_23) ;  /* 0x0000000400848947 */ /* 0x000fea0003800000 */
[----:B01----:R-:W-:Y:S01]  /*1c10*/  IMAD.U32 R15, RZ, RZ, UR14 ;  /* 0x0000000eff0f7e24 */ /* 0x003fe2000f8e00ff */
[----:B------:R-:W-:Y:S01]  /*1c20*/  UMOV UR25, UR4 ;  /* 0x0000000400197c82 */ /* 0x000fe20008000000 */
[----:B------:R-:W-:-:S05]  /*1c30*/  ULDC UR27, c[0x0][0x50c] ;  /* 0x00014300001b7ab9 */ /* 0x000fca0000000800 */
.L_x_31:
[----:B------:R-:W-:-:S13]  /*1c40*/  ISETP.NE.AND P1, PT, R40, 0x3, PT ;  /* 0x000000032800780c */ /* 0x000fda0003f25270 */
[----:B01----:R-:W-:Y:S05]  /*1c50*/  @!P1 BRA `(.L_x_24) ;  /* 0x0000000000049947 */ /* 0x003fea0003800000 */
[----:B------:R-:W-:Y:S01]  /*1c60*/  BPT.TRAP 0x1 ;  /* 0x000000040000795c */ /* 0x000fe20000300000 */
.L_x_24:
[----:B------:R-:W-:Y:S01]  /*1c70*/  ULEA UR9, UR24, UR12, 0x3 ;  /* 0x0000000c18097291 */ /* 0x000fe2000f8e183f */
[----:B------:R-:W-:-:S08]  /*1c80*/  SHF.L.U32 R18, R20, 0x1f, RZ ;  /* 0x0000001f14127819 */ /* 0x000fd000000006ff */
[----:B------:R0:W1:Y:S01]  /*1c90*/  SYNCS.PHASECHK.TRANS64.TRYWAIT P0, [UR9], R18 ;  /* 0x00000012ff0075a7 */ /* 0x0000620008000149 */
[----:B------:R-:W-:Y:S05]  /*1ca0*/  @!P1 BRA `(.L_x_25) ;  /* 0x0000000000049947 */ /* 0x000fea0003800000 */
[----:B------:R-:W-:Y:S01]  /*1cb0*/  BPT.TRAP 0x1 ;  /* 0x000000040000795c */ /* 0x000fe20000300000 */
.L_x_25:
[----:B-1----:R-:W-:Y:S05]  /*1cc0*/  @P0 BRA `(.L_x_26) ;  /* 0x0000000000080947 */ /* 0x002fea0003800000 */
[----:B------:R-:W1:Y:S02]  /*1cd0*/  SYNCS.PHASECHK.TRANS64.TRYWAIT P0, [UR9], R18 ;  /* 0x00000012ff0075a7 */ /* 0x000e640008000149 */
[----:B-1----:R-:W-:Y:S05]  /*1ce0*/  @!P0 BRA `(.L_x_27) ;  /* 0x00000030000c8947 */ /* 0x002fea0003800000 */
.L_x_26:
[----:B------:R-:W-:Y:S01]  /*1cf0*/  UISETP.NE.AND UP0, UPT, UR7, URZ, UPT ;  /* 0x0000003f0700728c */ /* 0x000fe2000bf05270 */
[----:B------:R-:W-:Y:S01]  /*1d00*/  WARPGROUP.ARRIVE ;  /* 0x00000000000079c5 */ /* 0x000fe20000000000 */
[----:B------:R-:W-:Y:S02]  /*1d10*/  ULEA UR26, UR24, UR18, 0xa ;  /* 0x00000012181a7291 */ /* 0x000fe4000f8e503f */
[----:B------:R-:W-:Y:S02]  /*1d20*/  USEL UR8, UR8, URZ, !UP0 ;  /* 0x0000003f08087287 */ /* 0x000fe4000c000000 */
[----:B------:R-:W-:Y:S02]  /*1d30*/  ULEA UR7, UR24, UR17, 0x8 ;  /* 0x0000001118077291 */ /* 0x000fe4000f8e403f */
[----:B------:R-:W-:Y:S01]  /*1d40*/  UISETP.NE.U32.AND UP0, UPT, UR8, URZ, UPT ;  /* 0x0000003f0800728c */ /* 0x000fe2000bf05070 */
[----:B------:R-:W-:Y:S02]  /*1d50*/  UMOV UR9, 0x40000040 ;  /* 0x4000004000097882 */ /* 0x000fe40000000000 */
[----:B------:R-:W-:Y:S01]  /*1d60*/  UMOV UR8, UR26 ;  /* 0x0000001a00087c82 */ /* 0x000fe20008000000 */
[----:B------:R-:W-:Y:S01]  /*1d70*/  UMOV UR11, 0x40000040 ;  /* 0x40000040000b7882 */ /* 0x000fe20000000000 */
[----:B------:R-:W-:Y:S01]  /*1d80*/  UMOV UR10, UR7 ;  /* 0x00000007000a7c82 */ /* 0x000fe20008000000 */
[----:B------:R-:W-:-:S05]  /*1d90*/  UIADD3 UR6, UR6, 0x8, URZ ;  /* 0x0000000806067890 */ /* 0x000fca000fffe03f */
[----:B------:R-:W-:Y:S01]  /*1da0*/  QGMMA.64x16x32.F32.E4M3.E4M3 R24, gdesc[UR8], R24, UP0 ;  /* 0x00200000081879f3 */ /* 0x000fe2000bf00818 */
[----:B------:R-:W-:Y:S02]  /*1db0*/  UIADD3 UR8, UR26, 0x2, URZ ;  /* 0x000000021a087890 */ /* 0x000fe4000fffe03f */
[----:B------:R-:W-:Y:S01]  /*1dc0*/  UIADD3 UR10, UR7, 0x2, URZ ;  /* 0x00000002070a7890 */ /* 0x000fe2000fffe03f */
[----:B------:R-:W-:Y:S01]  /*1dd0*/  UMOV UR9, 0x40000040 ;  /* 0x4000004000097882 */ /* 0x000fe20000000000 */
[----:B------:R-:W-:Y:S01]  /*1de0*/  UMOV UR11, 0x40000040 ;  /* 0x40000040000b7882 */ /* 0x000fe20000000000 */
[----:B------:R-:W-:-:S06]  /*1df0*/  UISETP.NE.AND UP0, UPT, UR6, UR27, UPT ;  /* 0x0000001b0600728c */ /* 0x000fcc000bf05270 */
        /* <DEDUP_REMOVED lines=29> */
[----:B------:R-:W-:Y:S01]  /*1fd0*/  UMOV UR11, 0x40000040 ;  /* 0x40000040000b7882 */ /* 0x000fe20000000000 */
[----:B------:R-:W-:-:S06]  /*1fe0*/  USEL UR7, URZ, 0x1, UP0 ;  /* 0x000000013f077887 */ /* 0x000fcc0008000000 */
[----:B------:R-:W-:Y:S01]  /*1ff0*/  ISETP.NE.AND P0, PT, RZ, UR7, PT ;  /* 0x00000007ff007c0c */ /* 0x000fe2000bf05270 */
[----:B------:R-:W-:Y:S03]  /*2000*/  QGMMA.64x16x32.F32.E4M3.E4M3 R24, gdesc[UR8], R24, gsb0 ;  /* 0x00200000081879f3 */ /* 0x000fe60008000818 */
[----:B------:R-:W-:-:S09]  /*2010*/  WARPGROUP.DEPBAR.LE gsb0, 0x1 ;  /* 0x00008000000079c5 */ /* 0x000fd20000010100 */
[----:B------:R-:W-:Y:S05]  /*2020*/  @!P0 BRA `(.L_x_28) ;  /* 0x0000000000288947 */ /* 0x000fea0003800000 */
[----:B------:R-:W-:Y:S02]  /*2030*/  WARPGROUP.DEPBAR.LE gsb0, 0x0 ;  /* 0x00008000000079c5 */ /* 0x000fe40000010000 */
[----:B------:R-:W-:-:S01]  /*2040*/  FADD R37, R24, R37 ;  /* 0x0000002518257221 */ /* 0x000fc20000000000 */
[----:B------:R-:W-:Y:S01]  /*2050*/  FADD R38, R25, R38 ;  /* 0x0000002619267221 */ /* 0x000fe20000000000 */
[----:B------:R-:W-:-:S01]  /*2060*/  FADD R35, R26, R35 ;  /* 0x000000231a237221 */ /* 0x000fc20000000000 */
[----:B------:R-:W-:Y:S01]  /*2070*/  FADD R36, R27, R36 ;  /* 0x000000241b247221 */ /* 0x000fe20000000000 */
[----:B------:R-:W-:-:S01]  /*2080*/  FADD R33, R28, R33 ;  /* 0x000000211c217221 */ /* 0x000fc20000000000 */
[----:B------:R-:W-:Y:S01]  /*2090*/  FADD R34, R29, R34 ;  /* 0x000000221d227221 */ /* 0x000fe20000000000 */
[----:B------:R-:W-:-:S01]  /*20a0*/  FADD R17, R30, R17 ;  /* 0x000000111e117221 */ /* 0x000fc20000000000 */
[----:B------:R-:W-:Y:S01]  /*20b0*/  FADD R32, R32, R31 ;  /* 0x0000001f20207221 */ /* 0x000fe20000000000 */
[----:B------:R-:W-:-:S06]  /*20c0*/  UMOV UR6, URZ ;  /* 0x0000003f00067c82 */ /* 0x000fcc0008000000 */
.L_x_28:
[----:B------:R-:W-:Y:S05]  /*20d0*/  @!P1 BRA `(.L_x_29) ;  /* 0x0000000000049947 */ /* 0x000fea0003800000 */
[----:B------:R-:W-:Y:S01]  /*20e0*/  BPT.TRAP 0x1 ;  /* 0x000000040000795c */ /* 0x000fe20000300000 */
.L_x_29:
[----:B------:R-:W-:Y:S01]  /*20f0*/  ULEA UR8, UR25, UR12, 0x3 ;  /* 0x0000000c19087291 */ /* 0x000fe2000f8e183f */
[----:B------:R-:W-:-:S03]  /*2100*/  ISETP.GT.U32.AND P0, PT, R0, 0x1, PT ;  /* 0x000000010000780c */ /* 0x000fc60003f04070 */
[----:B------:R-:W-:-:S04]  /*2110*/  UIADD3 UR8, UR8, 0x58, URZ ;  /* 0x0000005808087890 */ /* 0x000fc8000fffe03f */
[----:B------:R-:W-:-:S09]  /*2120*/  UPRMT UR8, URZ, 0x654, UR8 ;  /* 0x000006543f087896 */ /* 0x000fd20008000008 */
[----:B------:R-:W-:Y:S01]  /*2130*/  SYNCS.ARRIVE.TRANS64.RED.A1T0 RZ, [UR8], RZ ;  /* 0x000000ffffff79a7 */ /* 0x000fe20008100408 */
[----:B------:R-:W-:Y:S05]  /*2140*/  @P0 BRA `(.L_x_30) ;  /* 0x0000000000040947 */ /* 0x000fea0003800000 */
[----:B------:R-:W-:Y:S01]  /*2150*/  BPT.TRAP 0x1 ;  /* 0x000000040000795c */ /* 0x000fe20000300000 */
.L_x_30:
[----:B------:R-:W-:Y:S01]  /*2160*/  UIADD3 UR24, UR24, 0x1, URZ ;  /* 0x0000000118187890 */ /* 0x000fe2000fffe03f */
[C---:B------:R-:W-:Y:S01]  /*2170*/  ISETP.GT.AND P0, PT, R15.reuse, 0x1, PT ;  /* 0x000000010f00780c */ /* 0x040fe20003f04270 */
[----:B------:R-:W-:Y:S01]  /*2180*/  UIADD3 UR25, UR25, 0x1, URZ ;  /* 0x0000000119197890 */ /* 0x000fe2000fffe03f */
[----:B------:R-:W-:Y:S01]  /*2190*/  VIADD R15, R15, 0xffffffff ;  /* 0xffffffff0f0f7836 */ /* 0x000fe20000000000 */
[----:B------:R-:W-:Y:S02]  /*21a0*/  UISETP.NE.AND UP0, UPT, UR24, 0xb, UPT ;  /* 0x0000000b1800788c */ /* 0x000fe4000bf05270 */
[----:B------:R-:W-:Y:S02]  /*21b0*/  UISETP.NE.AND UP1, UPT, UR25, 0xb, UPT ;  /* 0x0000000b1900788c */ /* 0x000fe4000bf25270 */
[----:B------:R-:W-:Y:S02]  /*21c0*/  USEL UR8, URZ, 0x1, UP0 ;  /* 0x000000013f087887 */ /* 0x000fe40008000000 */
[----:B------:R-:W-:-:S02]  /*21d0*/  USEL UR24, UR24, URZ, UP0 ;  /* 0x0000003f18187287 */ /* 0x000fc40008000000 */
[----:B------:R-:W-:Y:S02]  /*21e0*/  USEL UR25, UR25, URZ, UP1 ;  /* 0x0000003f19197287 */ /* 0x000fe40008800000 */
[----:B------:R-:W-:Y:S01]  /*21f0*/  LOP3.LUT R20, R20, UR8, RZ, 0x3c, !PT ;  /* 0x0000000814147c12 */ /* 0x000fe2000f8e3cff */
[----:B------:R-:W-:Y:S01]  /*2200*/  UMOV UR8, 0x1 ;  /* 0x0000000100087882 */ /* 0x000fe20000000000 */
[----:B------:R-:W-:Y:S08]  /*2210*/  @P0 BRA `(.L_x_31) ;  /* 0xfffffff800880947 */ /* 0x000ff0000383ffff */
.L_x_23:
[----:B------:R-:W-:Y:S01]  /*2220*/  UISETP.NE.AND UP0, UPT, UR6, URZ, UPT ;  /* 0x0000003f0600728c */ /* 0x000fe2000bf05270 */
[----:B01----:R-:W0:Y:S01]  /*2230*/  LDC R15, c[0x0][0x28c] ;  /* 0x0000a300ff0f7b82 */ /* 0x003e220000000800 */
[----:B------:R-:W-:Y:S02]  /*2240*/  IMAD.U32 R18, RZ, RZ, UR23 ;  /* 0x00000017ff127e24 */ /* 0x000fe4000f8e00ff */
[----:B------:R-:W-:-:S06]  /*2250*/  USEL UR6, URZ, 0x1, !UP0 ;  /* 0x000000013f067887 */ /* 0x000fcc000c000000 */
[----:B------:R-:W-:-:S13]  /*2260*/  ISETP.NE.AND P0, PT, RZ, UR6, PT ;  /* 0x00000006ff007c0c */ /* 0x000fda000bf05270 */
[----:B------:R-:W-:Y:S05]  /*2270*/  @!P0 BRA `(.L_x_32) ;  /* 0x0000000000248947 */ /* 0x000fea0003800000 */
[----:B------:R-:W-:Y:S02]  /*2280*/  WARPGROUP.DEPBAR.LE gsb0, 0x0 ;  /* 0x00008000000079c5 */ /* 0x000fe40000010000 */
[----:B------:R-:W-:Y:S01]  /*2290*/  FADD R37, R24, R37 ;  /* 0x0000002518257221 */ /* 0x000fe20000000000 */
[----:B------:R-:W-:Y:S01]  /*22a0*/  FADD R38, R25, R38 ;  /* 0x0000002619267221 */ /* 0x000fe20000000000 */
[----:B------:R-:W-:Y:S01]  /*22b0*/  FADD R35, R26, R35 ;  /* 0x000000231a237221 */ /* 0x000fe20000000000 */
[----:B------:R-:W-:Y:S01]  /*22c0*/  FADD R36, R27, R36 ;  /* 0x000000241b247221 */ /* 0x000fe20000000000 */
[----:B------:R-:W-:Y:S01]  /*22d0*/  FADD R33, R28, R33 ;  /* 0x000000211c217221 */ /* 0x000fe20000000000 */
[----:B------:R-:W-:Y:S01]  /*22e0*/  FADD R34, R29, R34 ;  /* 0x000000221d227221 */ /* 0x000fe20000000000 */
[----:B------:R-:W-:Y:S01]  /*22f0*/  FADD R17, R30, R17 ;  /* 0x000000111e117221 */ /* 0x000fe20000000000 */
[----:B------:R-:W-:-:S07]  /*2300*/  FADD R32, R32, R31 ;  /* 0x0000001f20207221 */ /* 0x000fce0000000000 */
.L_x_32:
[----:B0-----:R-:W-:Y:S01]  /*2310*/  ISETP.GE.AND P0, PT, R15, 0x1, PT ;  /* 0x000000010f00780c */ /* 0x001fe20003f06270 */
[----:B------:R0:W-:Y:S01]  /*2320*/  SYNCS.ARRIVE.TRANS64.A1T0 RZ, [R18+UR22], RZ ;  /* 0x000000ff12ff79a7 */ /* 0x0001e20008100016 */
[----:B------:R-:W-:-:S11]  /*2330*/  WARPGROUP.DEPBAR.LE gsb0, 0x0 ;  /* 0x00008000000079c5 */ /* 0x000fd60000010000 */
[----:B------:R-:W-:Y:S05]  /*2340*/  @!P0 BRA `(.L_x_33) ;  /* 0x0000000000388947 */ /* 0x000fea0003800000 */
[----:B------:R-:W-:-:S13]  /*2350*/  ISETP.NE.AND P0, PT, R40, 0x3, PT ;  /* 0x000000032800780c */ /* 0x000fda0003f05270 */
[----:B------:R-:W-:Y:S05]  /*2360*/  @!P0 BRA `(.L_x_34) ;  /* 0x0000000000048947 */ /* 0x000fea0003800000 */
[----:B------:R-:W-:Y:S01]  /*2370*/  BPT.TRAP 0x1 ;  /* 0x000000040000795c */ /* 0x000fe20000300000 */
.L_x_34:
[----:B------:R-:W-:Y:S01]  /*2380*/  UIADD3 UR8, UR14, UR4, URZ ;  /* 0x000000040e087290 */ /* 0x000fe2000fffe03f */
[----:B------:R-:W-:-:S03]  /*2390*/  ISETP.GT.U32.AND P0, PT, R0, 0x1, PT ;  /* 0x000000010000780c */ /* 0x000fc60003f04070 */
[----:B------:R-:W-:-:S04]  /*23a0*/  UIMAD.WIDE.U32 UR6, UR8, -0x45d1745d, URZ ;  /* 0xba2e8ba3080678a5 */ /* 0x000fc8000f8e003f */
[----:B------:R-:W-:-:S04]  /*23b0*/  USHF.R.U32.HI UR6, URZ, 0x3, UR7 ;  /* 0x000000033f067899 */ /* 0x000fc80008011607 */
[----:B------:R-:W-:-:S04]  /*23c0*/  UIMAD UR8, UR6, -0xb, UR8 ;  /* 0xfffffff5060878a4 */ /* 0x000fc8000f8e0208 */
[----:B------:R-:W-:-:S04]  /*23d0*/  ULEA UR8, UR8, UR12, 0x3 ;  /* 0x0000000c08087291 */ /* 0x000fc8000f8e183f */
[----:B------:R-:W-:-:S04]  /*23e0*/  UIADD3 UR8, UR8, 0x58, URZ ;  /* 0x0000005808087890 */ /* 0x000fc8000fffe03f */
[----:B------:R-:W-:-:S09]  /*23f0*/  UPRMT UR8, URZ, 0x654, UR8 ;  /* 0x000006543f087896 */ /* 0x000fd20008000008 */
[----:B------:R-:W-:Y:S01]  /*2400*/  SYNCS.ARRIVE.TRANS64.RED.A1T0 RZ, [UR8], RZ ;  /* 0x000000ffffff79a7 */ /* 0x000fe20008100408 */
[----:B------:R-:W-:Y:S05]  /*2410*/  @P0 BRA `(.L_x_33) ;  /* 0x0000000000040947 */ /* 0x000fea0003800000 */
[----:B------:R-:W-:Y:S01]  /*2420*/  BPT.TRAP 0x1 ;  /* 0x000000040000795c */ /* 0x000fe20000300000 */
.L_x_33:
[----:B------:R-:W-:Y:S01]  /*2430*/  SHF.L.U32 R15, R39, 0x1f, RZ ;  /* 0x0000001f270f7819 */ /* 0x000fe200000006ff */
[----:B------:R-:W-:Y:S01]  /*2440*/  UIADD3 UR4, UR19, UR4, URZ ;  /* 0x0000000413047290 */ /* 0x000fe2000fffe03f */
[----:B------:R-:W1:Y:S01]  /*2450*/  LDC R24, c[0x0][0x288] ;  /* 0x0000a200ff187b82 */ /* 0x000e620000000800 */
[----:B------:R-:W-:Y:S01]  /*2460*/  UISETP.GE.U32.AND UP1, UPT, UR19, 0xb, UPT ;  /* 0x0000000b1300788c */ /* 0x000fe2000bf26070 */
[----:B0-----:R-:W-:Y:S01]  /*2470*/  IMAD.SHL.U32 R18, R13, 0x2, RZ ;  /* 0x000000020d127824 */ /* 0x001fe200078e00ff */
[----:B------:R-:W-:Y:S02]  /*2480*/  UISETP.GT.U32.AND UP0, UPT, UR4, 0xa, UPT ;  /* 0x0000000a0400788c */ /* 0x000fe4000bf04070 */
[----:B------:R-:W-:Y:S02]  /*2490*/  UIMAD.WIDE.U32 UR6, UR4, -0x45d1745d, URZ ;  /* 0xba2e8ba3040678a5 */ /* 0x000fe4000f8e003f */
[----:B------:R-:W-:Y:S01]  /*24a0*/  UISETP.LT.U32.AND UP0, UPT, UR19, 0xb, UP0 ;  /* 0x0000000b1300788c */ /* 0x000fe20008701070 */
[----:B------:R-:W0:Y:S01]  /*24b0*/  SYNCS.PHASECHK.TRANS64.TRYWAIT P0, [UR15+0x8], R15 ;  /* 0x0000080fff0075a7 */ /* 0x000e22000800014f */
[----:B------:R-:W-:Y:S01]  /*24c0*/  USHF.R.U32.HI UR6, URZ, 0x3, UR7 ;  /* 0x000000033f067899 */ /* 0x000fe20008011607 */
[----:B------:R-:W-:Y:S01]  /*24d0*/  SHF.R.S32.HI R19, RZ, 0x1f, R18 ;  /* 0x0000001fff137819 */ /* 0x000fe20000011412 */
[----:B------:R-:W-:-:S02]  /*24e0*/  USEL UR8, URZ, 0x1, !UP0 ;  /* 0x000000013f087887 */ /* 0x000fc4000c000000 */
[----:B------:R-:W-:Y:S02]  /*24f0*/  UIMAD UR4, UR6, -0xb, UR4 ;  /* 0xfffffff5060478a4 */ /* 0x000fe4000f8e0204 */
[----:B------:R-:W-:-:S04]  /*2500*/  ULOP3.LUT UR5, UR5, UR8, URZ, 0x3c, !UPT ;  /* 0x0000000805057292 */ /* 0x000fc8000f8e3c3f */
[----:B------:R-:W-:Y:S01]  /*2510*/  @UP1 ULOP3.LUT UR5, UR5, 0x1, UR6, 0x78, !UPT ;  /* 0x0000000105051892 */ /* 0x000fe2000f8e7806 */
[----:B01----:R-:W-:Y:S11]  /*2520*/  @!P0 BRA `(.L_x_35) ;  /* 0x0000002800148947 */ /* 0x003ff60003800000 */
.L_x_88:
[----:B------:R-:W-:Y:S01]  /*2530*/  IMAD.SHL.U32 R25, R7, 0x40, RZ ;  /* 0x0000004007197824 */ /* 0x000fe200078e00ff */
[----:B------:R-:W-:Y:S01]  /*2540*/  ULDC UR8, c[0x0][0x284] ;  /* 0x0000a10000087ab9 */ /* 0x000fe20000000800 */
[----:B------:R-:W-:Y:S01]  /*2550*/  IMAD.SHL.U32 R29, R14, 0x10, RZ ;  /* 0x000000100e1d7824 */ /* 0x000fe200078e00ff */
[----:B------:R-:W-:Y:S01]  /*2560*/  SHF.R.S32.HI R30, RZ, 0x1f, R6 ;  /* 0x0000001fff1e7819 */ /* 0x000fe20000011406 */
[----:B------:R-:W-:Y:S01]  /*2570*/  ULDC.64 UR6, c[0x0][0x5d0] ;  /* 0x0001740000067ab9 */ /* 0x000fe20000000a00 */
[----:B------:R-:W-:Y:S01]  /*2580*/  ISETP.GE.AND P0, PT, R25, UR8, PT ;  /* 0x0000000819007c0c */ /* 0x000fe2000bf06270 */
[----:B0-----:R-:W-:Y:S01]  /*2590*/  IMAD.WIDE.U32 R14, R6, UR6, R18 ;  /* 0x00000006060e7c25 */ /* 0x001fe2000f8e0012 */
[----:B------:R-:W-:Y:S02]  /*25a0*/  SHF.R.S32.HI R28, RZ, 0x1f, R29 ;  /* 0x0000001fff1c7819 */ /* 0x000fe4000001141d */
[C---:B------:R-:W-:Y:S01]  /*25b0*/  ISETP.GE.OR P0, PT, R29.reuse, R24, P0 ;  /* 0x000000181d00720c */ /* 0x040fe20000706670 */
[----:B------:R-:W-:Y:S01]  /*25c0*/  IMAD R21, R30, UR6, RZ ;  /* 0x000000061e157c24 */ /* 0x000fe2000f8e02ff */
[----:B------:R-:W-:-:S03]  /*25d0*/  IADD3 R14, P1, R29, R14, RZ ;  /* 0x0000000e1d0e7210 */ /* 0x000fc60007f3e0ff */
[----:B------:R-:W-:-:S05]  /*25e0*/  IMAD R21, R6, UR7, R21 ;  /* 0x0000000706157c24 */ /* 0x000fca000f8e0215 */
[----:B------:R-:W-:-:S03]  /*25f0*/  IADD3.X R15, R28, R15, R21, P1, !PT ;  /* 0x0000000f1c0f7210 */ /* 0x000fc60000ffe415 */
[----:B------:R-:W-:Y:S05]  /*2600*/  @P0 BRA `(.L_x_36) ;  /* 0x0000000800d80947 */ /* 0x000fea0003800000 */
[----:B------:R-:W0:Y:S01]  /*2610*/  LDC.64 R26, c[0x0][0x5c8] ;  /* 0x00017200ff1a7b82 */ /* 0x000e220000000a00 */
[----:B------:R-:W-:Y:S01]  /*2620*/  IMAD.WIDE R20, R7, 0x40, R4 ;  /* 0x0000004007147825 */ /* 0x000fe200078e0204 */
[----:B------:R-:W-:Y:S01]  /*2630*/  ULDC.64 UR6, c[0x0][0x5c0] ;  /* 0x0001700000067ab9 */ /* 0x000fe20000000a00 */
[----:B------:R-:W-:Y:S02]  /*2640*/  BSSY B0, `(.L_x_36) ;  /* 0x00000b2000007945 */ /* 0x000fe40003800000 */
[-C--:B0-----:R-:W-:Y:S02]  /*2650*/  IMAD R7, R21, R26.reuse, RZ ;  /* 0x0000001a15077224 */ /* 0x081fe400078e02ff */
[----:B------:R-:W-:-:S04]  /*2660*/  IMAD.WIDE.U32 R14, R20, R26, R14 ;  /* 0x0000001a140e7225 */ /* 0x000fc800078e000e */
[----:B------:R-:W-:Y:S01]  /*2670*/  IMAD R23, R20, R27, R7 ;  /* 0x0000001b14177224 */ /* 0x000fe200078e0207 */
[----:B------:R-:W-:Y:S02]  /*2680*/  LEA R7, P0, R26, R14, 0x3 ;  /* 0x0000000e1a077211 */ /* 0x000fe400078018ff */
[----:B------:R-:W-:Y:S01]  /*2690*/  IADD3 R22, P1, R14, UR6, RZ ;  /* 0x000000060e167c10 */ /* 0x000fe2000ff3e0ff */
[----:B------:R-:W-:Y:S01]  /*26a0*/  IMAD.IADD R23, R15, 0x1, R23 ;  /* 0x000000010f177824 */ /* 0x000fe200078e0217 */
[----:B------:R-:W-:Y:S01]  /*26b0*/  IADD3 R14, P3, R7, UR6, RZ ;  /* 0x00000006070e7c10 */ /* 0x000fe2000ff7e0ff */
[----:B------:R-:W-:-:S03]  /*26c0*/  IMAD R7, R13, -0x2, R24 ;  /* 0xfffffffe0d077824 */ /* 0x000fc600078e0218 */
[----:B------:R-:W-:Y:S01]  /*26d0*/  LEA.HI.X R15, R26, R23, R27, 0x3, P0 ;  /* 0x000000171a0f7211 */ /* 0x000fe200000f1c1b */
[----:B------:R-:W-:Y:S01]  /*26e0*/  IMAD.IADD R26, R16, 0x1, -R25 ;  /* 0x00000001101a7824 */ /* 0x000fe200078e0a19 */
[----:B---3-5:R-:W-:Y:S01]  /*26f0*/  FSETP.NEU.AND P0, PT, R12, RZ, PT ;  /* 0x000000ff0c00720b */ /* 0x028fe20003f0d000 */
[----:B------:R-:W-:Y:S01]  /*2700*/  IMAD.IADD R31, R7, 0x1, -R29 ;  /* 0x00000001071f7824 */ /* 0x000fe200078e0a1d */
[----:B------:R-:W-:Y:S02]  /*2710*/  IADD3.X R23, R23, UR7, RZ, P1, !PT ;  /* 0x0000000717177c10 */ /* 0x000fe40008ffe4ff */
[----:B------:R-:W-:-:S09]  /*2720*/  IADD3.X R15, R15, UR7, RZ, P3, !PT ;  /* 0x000000070f0f7c10 */ /* 0x000fd20009ffe4ff */
[----:B------:R-:W-:Y:S05]  /*2730*/  @!P0 BRA `(.L_x_37) ;  /* 0x0000000800008947 */ /* 0x000fea0003800000 */
[----:B------:R-:W-:Y:S01]  /*2740*/  ULDC.64 UR6, c[0x0][0x5b8] ;  /* 0x00016e0000067ab9 */ /* 0x000fe20000000a00 */
[----:B------:R-:W-:Y:S01]  /*2750*/  ULDC.64 UR8, c[0x0][0x5a8] ;  /* 0x00016a0000087ab9 */ /* 0x000fe20000000a00 */
[----:B------:R-:W-:Y:S01]  /*2760*/  IMAD.WIDE.U32 R18, R6, UR6, R18 ;  /* 0x0000000606127c25 */ /* 0x000fe2000f8e0012 */
[----:B------:R-:W-:Y:S01]  /*2770*/  BSSY B1, `(.L_x_38) ;  /* 0x0000010000017945 */ /* 0x000fe20003800000 */
[----:B------:R-:W-:Y:S02]  /*2780*/  PRMT R24, RZ, 0x7610, R24 ;  /* 0x00007610ff187816 */ /* 0x000fe40000000018 */
[----:B------:R-:W-:Y:S01]  /*2790*/  IMAD R7, R30, UR6, RZ ;  /* 0x000000061e077c24 */ /* 0x000fe2000f8e02ff */
[----:B------:R-:W-:-:S03]  /*27a0*/  IADD3 R18, P0, R29, R18, RZ ;  /* 0x000000121d127210 */ /* 0x000fc60007f1e0ff */
[----:B------:R-:W-:Y:S01]  /*27b0*/  IMAD R7, R6, UR7, R7 ;  /* 0x0000000706077c24 */ /* 0x000fe2000f8e0207 */
[----:B------:R-:W-:Y:S02]  /*27c0*/  ULDC.64 UR6, c[0x0][0x5b0] ;  /* 0x00016c0000067ab9 */ /* 0x000fe40000000a00 */
[----:B------:R-:W-:Y:S02]  /*27d0*/  IMAD R25, R21, UR6, RZ ;  /* 0x0000000615197c24 */ /* 0x000fe4000f8e02ff */
[----:B------:R-:W-:Y:S02]  /*27e0*/  IADD3.X R19, R28, R19, R7, P0, !PT ;  /* 0x000000131c137210 */ /* 0x000fe400007fe407 */
[----:B------:R-:W-:Y:S01]  /*27f0*/  ISETP.GE.AND P0, PT, R26, 0x1, PT ;  /* 0x000000011a00780c */ /* 0x000fe20003f06270 */
[C---:B------:R-:W-:Y:S02]  /*2800*/  IMAD R25, R20.reuse, UR7, R25 ;  /* 0x0000000714197c24 */ /* 0x040fe4000f8e0219 */
[----:B------:R-:W-:Y:S01]  /*2810*/  IMAD.WIDE.U32 R6, R20, UR6, R18 ;  /* 0x0000000614067c25 */ /* 0x000fe2000f8e0012 */
[----:B------:R-:W-:-:S02]  /*2820*/  ISETP.LT.OR P4, PT, R31, 0x1, !P0 ;  /* 0x000000011f00780c */ /* 0x000fc40004781670 */
[----:B------:R-:W-:-:S04]  /*2830*/  IADD3 R6, P1, R6, UR8, RZ ;  /* 0x0000000806067c10 */ /* 0x000fc8000ff3e0ff */
[----:B------:R-:W-:-:S07]  /*2840*/  IADD3.X R7, R7, UR9, R25, P1, !PT ;  /* 0x0000000907077c10 */ /* 0x000fce0008ffe419 */
[----:B------:R-:W-:Y:S05]  /*2850*/  @P4 BRA `(.L_x_39) ;  /* 0x0000000000044947 */ /* 0x000fea0003800000 */
[----:B------:R0:W5:Y:S02]  /*2860*/  LDG.E.U8 R24, desc[UR20][R6.64] ;  /* 0x0000001406187981 */ /* 0x000164000c1e1100 */
.L_x_39:
[----:B------:R-:W-:Y:S05]  /*2870*/  BSYNC B1 ;  /* 0x0000000000017941 */ /* 0x000fea0003800000 */
.L_x_38:
[----:B-----5:R-:W-:Y:S01]  /*2880*/  LOP3.LUT R24, R24, 0xff, RZ, 0xc0, !PT ;  /* 0x000000ff18187812 */ /* 0x020fe200078ec0ff */
[----:B------:R-:W-:Y:S01]  /*2890*/  BSSY B1, `(.L_x_40) ;  /* 0x000000b000017945 */ /* 0x000fe20003800000 */
[----:B------:R-:W-:Y:S02]  /*28a0*/  ISETP.LT.OR P3, PT, R31, 0x2, !P0 ;  /* 0x000000021f00780c */ /* 0x000fe40004761670 */
[----:B------:R-:W-:-:S05]  /*28b0*/  F2FP.F16.E4M3.UNPACK_B R24, R24 ;  /* 0x00000018ff18723e */ /* 0x000fca00020006ff */
[----:B------:R-:W-:-:S05]  /*28c0*/  HADD2.F32 R25, -RZ, R24.H0_H0 ;  /* 0x20000018ff197230 */ /* 0x000fca0000004100 */
[----:B------:R-:W-:-:S04]  /*28d0*/  FMUL R24, R25, R12 ;  /* 0x0000000c19187220 */ /* 0x000fc80000400000 */
[----:B------:R-:W-:-:S05]  /*28e0*/  FFMA R24, R37, R11, R24 ;  /* 0x0000000b25187223 */ /* 0x000fca0000000018 */
[----:B------:R-:W-:Y:S02]  /*28f0*/  F2FP.SATFINITE.E4M3.F32.PACK_AB_MERGE_C R25, RZ, R24, RZ ;  /* 0x00000018ff19723e */ /* 0x000fe400048070ff */
[----:B------:R-:W-:-:S03]  /*2900*/  PRMT R24, RZ, 0x7610, R24 ;  /* 0x00007610ff187816 */ /* 0x000fc60000000018 */
[----:B------:R1:W-:Y:S01]  /*2910*/  @!P4 STG.E.U8 desc[UR20][R22.64], R25 ;  /* 0x000000191600c986 */ /* 0x0003e2000c101114 */
[----:B------:R-:W-:Y:S05]  /*2920*/  @P3 BRA `(.L_x_41) ;  /* 0x0000000000043947 */ /* 0x000fea0003800000 */
[----:B------:R2:W5:Y:S02]  /*2930*/  LDG.E.U8 R24, desc[UR20][R6.64+0x1] ;  /* 0x0000011406187981 */ /* 0x000564000c1e1100 */
.L_x_41:
[----:B------:R-:W-:Y:S05]  /*2940*/  BSYNC B1 ;  /* 0x0000000000017941 */ /* 0x000fea0003800000 */
.L_x_40:
[----:B-----5:R-:W-:Y:S01]  /*2950*/  LOP3.LUT R24, R24, 0xff, RZ, 0xc0, !PT ;  /* 0x000000ff18187812 */ /* 0x020fe200078ec0ff */
[----:B------:R-:W-:Y:S01]  /*2960*/  BSSY B1, `(.L_x_42) ;  /* 0x0000013000017945 */ /* 0x000fe20003800000 */
[----:B------:R-:W-:Y:S02]  /*2970*/  IADD3 R27, P1, R20, 0x8, RZ ;  /* 0x00000008141b7810 */ /* 0x000fe40007f3e0ff */
[----:B------:R-:W-:-:S03]  /*2980*/  F2FP.F16.E4M3.UNPACK_B R24, R24 ;  /* 0x00000018ff18723e */ /* 0x000fc600020006ff */
[----:B------:R-:W-:Y:S01]  /*2990*/  IMAD.X R20, RZ, RZ, R21, P1 ;  /* 0x000000ffff147224 */ /* 0x000fe200008e0615 */
[----:B------:R-:W-:Y:S01]  /*29a0*/  ISETP.GE.AND P1, PT, R26, 0x9, PT ;  /* 0x000000091a00780c */ /* 0x000fe20003f26270 */
[----:B-1----:R-:W-:Y:S02]  /*29b0*/  HADD2.F32 R25, -RZ, R24.H0_H0 ;  /* 0x20000018ff197230 */ /* 0x002fe40000004100 */
[----:B------:R-:W-:Y:S01]  /*29c0*/  IMAD R20, R20, UR6, RZ ;  /* 0x0000000614147c24 */ /* 0x000fe2000f8e02ff */
[----:B------:R-:W-:Y:S01]  /*29d0*/  ISETP.LT.OR P5, PT, R31, 0x1, !P1 ;  /* 0x000000011f00780c */ /* 0x000fe20004fa1670 */
[----:B------:R-:W-:-:S04]  /*29e0*/  IMAD.WIDE.U32 R18, R27, UR6, R18 ;  /* 0x000000061b127c25 */ /* 0x000fc8000f8e0012 */
[----:B------:R-:W-:Y:S01]  /*29f0*/  FMUL R25, R25, R12 ;  /* 0x0000000c19197220 */ /* 0x000fe20000400000 */
[----:B------:R-:W-:-:S03]  /*2a00*/  IMAD R27, R27, UR7, R20 ;  /* 0x000000071b1b7c24 */ /* 0x000fc6000f8e0214 */
[----:B------:R-:W-:Y:S01]  /*2a10*/  FFMA R25, R38, R11, R25 ;  /* 0x0000000b26197223 */ /* 0x000fe20000000019 */
[----:B------:R-:W-:Y:S02]  /*2a20*/  IADD3 R18, P4, R18, UR8, RZ ;  /* 0x0000000812127c10 */ /* 0x000fe4000ff9e0ff */
[----:B------:R-:W-:Y:S02]  /*2a30*/  PRMT R20, RZ, 0x7610, R20 ;  /* 0x00007610ff147816 */ /* 0x000fe40000000014 */
[----:B------:R-:W-:Y:S02]  /*2a40*/  F2FP.SATFINITE.E4M3.F32.PACK_AB_MERGE_C R25, RZ, R25, RZ ;  /* 0x00000019ff19723e */ /* 0x000fe400048070ff */
[----:B------:R-:W-:-:S03]  /*2a50*/  IADD3.X R19, R19, UR9, R27, P4, !PT ;  /* 0x0000000913137c10 */ /* 0x000fc6000a7fe41b */
[----:B------:R1:W-:Y:S01]  /*2a60*/  @!P3 STG.E.U8 desc[UR20][R22.64+0x1], R25 ;  /* 0x000001191600b986 */ /* 0x0003e2000c101114 */
[----:B------:R-:W-:Y:S05]  /*2a70*/  @P5 BRA `(.L_x_43) ;  /* 0x0000000000045947 */ /* 0x000fea0003800000 */
[----:B------:R3:W5:Y:S02]  /*2a80*/  LDG.E.U8 R20, desc[UR20][R18.64] ;  /* 0x0000001412147981 */ /* 0x000764000c1e1100 */
.L_x_43:
[----:B------:R-:W-:Y:S05]  /*2a90*/  BSYNC B1 ;  /* 0x0000000000017941 */ /* 0x000fea0003800000 */
.L_x_42:
        /* <DEDUP_REMOVED lines=12> */
.L_x_45:
[----:B------:R-:W-:Y:S05]  /*2b60*/  BSYNC B1 ;  /* 0x0000000000017941 */ /* 0x000fea0003800000 */
.L_x_44:
[----:B-----5:R-:W-:Y:S01]  /*2b70*/  LOP3.LUT R20, R20, 0xff, RZ, 0xc0, !PT ;  /* 0x000000ff14147812 */ /* 0x020fe200078ec0ff */
[----:B------:R-:W-:Y:S01]  /*2b80*/  BSSY B1, `(.L_x_46) ;  /* 0x000000b000017945 */ /* 0x000fe20003800000 */
[----:B------:R-:W-:Y:S02]  /*2b90*/  ISETP.LT.OR P4, PT, R31, 0x9, !P0 ;  /* 0x000000091f00780c */ /* 0x000fe40004781670 */
[----:B------:R-:W-:-:S05]  /*2ba0*/  F2FP.F16.E4M3.UNPACK_B R20, R20 ;  /* 0x00000014ff14723e */ /* 0x000fca00020006ff */
[----:B----4-:R-:W-:Y:S01]  /*2bb0*/  HADD2.F32 R21, -RZ, R20.H0_H0 ;  /* 0x20000014ff157230 */ /* 0x010fe20000004100 */
[----:B------:R-:W-:-:S04]  /*2bc0*/  PRMT R20, RZ, 0x7610, R20 ;  /* 0x00007610ff147816 */ /* 0x000fc80000000014 */
[----:B------:R-:W-:-:S04]  /*2bd0*/  FMUL R21, R21, R12 ;  /* 0x0000000c15157220 */ /* 0x000fc80000400000 */
[----:B------:R-:W-:-:S05]  /*2be0*/  FFMA R21, R36, R11, R21 ;  /* 0x0000000b24157223 */ /* 0x000fca0000000015 */
[----:B------:R-:W-:-:S05]  /*2bf0*/  F2FP.SATFINITE.E4M3.F32.PACK_AB_MERGE_C R21, RZ, R21, RZ ;  /* 0x00000015ff15723e */ /* 0x000fca00048070ff */
[----:B------:R4:W-:Y:S01]  /*2c00*/  @!P3 STG.E.U8 desc[UR20][R14.64+0x1], R21 ;  /* 0x000001150e00b986 */ /* 0x0009e2000c101114 */
[----:B------:R-:W-:Y:S05]  /*2c10*/  @P4 BRA `(.L_x_47) ;  /* 0x0000000000044947 */ /* 0x000fea0003800000 */
[----:B------:R0:W5:Y:S02]  /*2c20*/  LDG.E.U8 R20, desc[UR20][R6.64+0x8] ;  /* 0x0000081406147981 */ /* 0x000164000c1e1100 */
.L_x_47:
[----:B------:R-:W-:Y:S05]  /*2c30*/  BSYNC B1 ;  /* 0x0000000000017941 */ /* 0x000fea0003800000 */
.L_x_46:
[----:B-----5:R-:W-:Y:S01]  /*2c40*/  LOP3.LUT R20, R20, 0xff, RZ, 0xc0, !PT ;  /* 0x000000ff14147812 */ /* 0x020fe200078ec0ff */
[----:B------:R-:W-:Y:S01]  /*2c50*/  BSSY B1, `(.L_x_48) ;  /* 0x000000b000017945 */ /* 0x000fe20003800000 */
[----:B------:R-:W-:Y:S02]  /*2c60*/  ISETP.LT.OR P0, PT, R31, 0xa, !P0 ;  /* 0x0000000a1f00780c */ /* 0x000fe40004701670 */
[----:B------:R-:W-:-:S05]  /*2c70*/  F2FP.F16.E4M3.UNPACK_B R20, R20 ;  /* 0x00000014ff14723e */ /* 0x000fca00020006ff */
[----:B----4-:R-:W-:-:S05]  /*2c80*/  HADD2.F32 R21, -RZ, R20.H0_H0 ;  /* 0x20000014ff157230 */ /* 0x010fca0000004100 */
[----:B------:R-:W-:-:S04]  /*2c90*/  FMUL R20, R21, R12 ;  /* 0x0000000c15147220 */ /* 0x000fc80000400000 */
[----:B------:R-:W-:-:S05]  /*2ca0*/  FFMA R20, R33, R11, R20 ;  /* 0x0000000b21147223 */ /* 0x000fca0000000014 */
[----:B------:R-:W-:Y:S02]  /*2cb0*/  F2FP.SATFINITE.E4M3.F32.PACK_AB_MERGE_C R21, RZ, R20, RZ ;  /* 0x00000014ff15723e */ /* 0x000fe400048070ff */
[----:B------:R-:W-:-:S03]  /*2cc0*/  PRMT R20, RZ, 0x7610, R20 ;  /* 0x00007610ff147816 */ /* 0x000fc60000000014 */
[----:B------:R4:W-:Y:S01]  /*2cd0*/  @!P4 STG.E.U8 desc[UR20][R22.64+0x8], R21 ;  /* 0x000008151600c986 */ /* 0x0009e2000c101114 */
[----:B------:R-:W-:Y:S05]  /*2ce0*/  @P0 BRA `(.L_x_49) ;  /* 0x0000000000040947 */ /* 0x000fea0003800000 */
[----:B------:R0:W5:Y:S02]  /*2cf0*/  LDG.E.U8 R20, desc[UR20][R6.64+0x9] ;  /* 0x0000091406147981 */ /* 0x000164000c1e1100 */
.L_x_49:
[----:B------:R-:W-:Y:S05]  /*2d00*/  BSYNC B1 ;  /* 0x0000000000017941 */ /* 0x000fea0003800000 */
.L_x_48:
[----:B-----5:R-:W-:Y:S01]  /*2d10*/  LOP3.LUT R20, R20, 0xff, RZ, 0xc0, !PT ;  /* 0x000000ff14147812 */ /* 0x020fe200078ec0ff */
[----:B------:R-:W-:Y:S01]  /*2d20*/  BSSY B1, `(.L_x_50) ;  /* 0x000000b000017945 */ /* 0x000fe20003800000 */
[----:B------:R-:W-:Y:S02]  /*2d30*/  ISETP.LT.OR P3, PT, R31, 0x9, !P1 ;  /* 0x000000091f00780c */ /* 0x000fe40004f61670 */
[----:B------:R-:W-:Y:S02]  /*2d40*/  F2FP.F16.E4M3.UNPACK_B R20, R20 ;  /* 0x00000014ff14723e */ /* 0x000fe400020006ff */
[----:B0-2---:R-:W-:-:S03]  /*2d50*/  PRMT R6, RZ, 0x7610, R6 ;  /* 0x00007610ff067816 */ /* 0x005fc60000000006 */
[----:B------:R-:W-:-:S05]  /*2d60*/  HADD2.F32 R7, -RZ, R20.H0_H0 ;  /* 0x20000014ff077230 */ /* 0x000fca0000004100 */
[----:B------:R-:W-:-:S04]  /*2d70*/  FMUL R7, R7, R12 ;  /* 0x0000000c07077220 */ /* 0x000fc80000400000 */
[----:B------:R-:W-:-:S05]  /*2d80*/  FFMA R7, R34, R11, R7 ;  /* 0x0000000b22077223 */ /* 0x000fca0000000007 */
[----:B------:R-:W-:-:S05]  /*2d90*/  F2FP.SATFINITE.E4M3.F32.PACK_AB_MERGE_C R7, RZ, R7, RZ ;  /* 0x00000007ff07723e */ /* 0x000fca00048070ff */
[----:B------:R0:W-:Y:S01]  /*2da0*/  @!P0 STG.E.U8 desc[UR20][R22.64+0x9], R7 ;  /* 0x0000090716008986 */ /* 0x0001e2000c101114 */
[----:B------:R-:W-:Y:S05]  /*2db0*/  @P3 BRA `(.L_x_51) ;  /* 0x0000000000043947 */ /* 0x000fea0003800000 */
[----:B------:R2:W5:Y:S02]  /*2dc0*/  LDG.E.U8 R6, desc[UR20][R18.64+0x8] ;  /* 0x0000081412067981 */ /* 0x000564000c1e1100 */
.L_x_51:
[----:B------:R-:W-:Y:S05]  /*2dd0*/  BSYNC B1 ;  /* 0x0000000000017941 */ /* 0x000fea0003800000 */
.L_x_50:
[----:B-----5:R-:W-:Y:S01]  /*2de0*/  LOP3.LUT R6, R6, 0xff, RZ, 0xc0, !PT ;  /* 0x000000ff06067812 */ /* 0x020fe200078ec0ff */
[----:B------:R-:W-:Y:S01]  /*2df0*/  BSSY B1, `(.L_x_52) ;  /* 0x000000b000017945 */ /* 0x000fe20003800000 */
[----:B------:R-:W-:Y:S02]  /*2e00*/  ISETP.LT.OR P1, PT, R31, 0xa, !P1 ;  /* 0x0000000a1f00780c */ /* 0x000fe40004f21670 */
[----:B------:R-:W-:-:S05]  /*2e10*/  F2FP.F16.E4M3.UNPACK_B R6, R6 ;  /* 0x00000006ff06723e */ /* 0x000fca00020006ff */
[----:B0-----:R-:W-:-:S05]  /*2e20*/  HADD2.F32 R7, -RZ, R6.H0_H0 ;  /* 0x20000006ff077230 */ /* 0x001fca0000004100 */
[----:B------:R-:W-:-:S04]  /*2e30*/  FMUL R6, R7, R12 ;  /* 0x0000000c07067220 */ /* 0x000fc80000400000 */
[----:B------:R-:W-:-:S05]  /*2e40*/  FFMA R6, R17, R11, R6 ;  /* 0x0000000b11067223 */ /* 0x000fca0000000006 */
[----:B------:R-:W-:Y:S02]  /*2e50*/  F2FP.SATFINITE.E4M3.F32.PACK_AB_MERGE_C R7, RZ, R6, RZ ;  /* 0x00000006ff07723e */ /* 0x000fe400048070ff */
[----:B------:R-:W-:-:S03]  /*2e60*/  PRMT R6, RZ, 0x7610, R6 ;  /* 0x00007610ff067816 */ /* 0x000fc60000000006 */
[----:B------:R0:W-:Y:S01]  /*2e70*/  @!P3 STG.E.U8 desc[UR20][R14.64+0x8], R7 ;  /* 0x000008070e00b986 */ /* 0x0001e2000c101114 */
[----:B------:R-:W-:Y:S05]  /*2e80*/  @P1 BRA `(.L_x_53) ;  /* 0x0000000000041947 */ /* 0x000fea0003800000 */
[----:B------:R0:W5:Y:S02]  /*2e90*/  LDG.E.U8 R6, desc[UR20][R18.64+0x9] ;  /* 0x0000091412067981 */ /* 0x000164000c1e1100 */
.L_x_53:
[----:B------:R-:W-:Y:S05]  /*2ea0*/  BSYNC B1 ;  /* 0x0000000000017941 */ /* 0x000fea0003800000 */
.L_x_52:
[----:B------:R-:W-:Y:S05]  /*2eb0*/  @P1 BRA `(.L_x_54) ;  /* 0x0000000000a81947 */ /* 0x000fea0003800000 */
[----:B-----5:R-:W-:-:S04]  /*2ec0*/  LOP3.LUT R6, R6, 0xff, RZ, 0xc0, !PT ;  /* 0x000000ff06067812 */ /* 0x020fc800078ec0ff */
[----:B------:R-:W-:-:S05]  /*2ed0*/  F2FP.F16.E4M3.UNPACK_B R6, R6 ;  /* 0x00000006ff06723e */ /* 0x000fca00020006ff */
[----:B0-----:R-:W-:-:S05]  /*2ee0*/  HADD2.F32 R7, -RZ, R6.H0_H0 ;  /* 0x20000006ff077230 */ /* 0x001fca0000004100 */
[----:B------:R-:W-:-:S04]  /*2ef0*/  FMUL R7, R7, R12 ;  /* 0x0000000c07077220 */ /* 0x000fc80000400000 */
[----:B------:R-:W-:-:S05]  /*2f00*/  FFMA R7, R32, R11, R7 ;  /* 0x0000000b20077223 */ /* 0x000fca0000000007 */
[----:B------:R-:W-:-:S05]  /*2f10*/  F2FP.SATFINITE.E4M3.F32.PACK_AB_MERGE_C R7, RZ, R7, RZ ;  /* 0x00000007ff07723e */ /* 0x000fca00048070ff */
[----:B------:R0:W-:Y:S01]  /*2f20*/  STG.E.U8 desc[UR20][R14.64+0x9], R7 ;  /* 0x000009070e007986 */ /* 0x0001e2000c101114 */
[----:B------:R-:W-:Y:S05]  /*2f30*/  BRA `(.L_x_54) ;  /* 0x0000000000887947 */ /* 0x000fea0003800000 */
.L_x_37:
[----:B------:R-:W-:Y:S01]  /*2f40*/  ISETP.GE.AND P1, PT, R26, 0x1, PT ;  /* 0x000000011a00780c */ /* 0x000fe20003f26270 */
[-C--:B------:R-:W-:Y:S01]  /*2f50*/  FMUL R37, R37, R11.reuse ;  /* 0x0000000b25257220 */ /* 0x080fe20000400000 */
[-C--:B------:R-:W-:Y:S01]  /*2f60*/  FMUL R38, R38, R11.reuse ;  /* 0x0000000b26267220 */ /* 0x080fe20000400000 */
[----:B------:R-:W-:Y:S01]  /*2f70*/  ISETP.GE.AND P0, PT, R26, 0x9, PT ;  /* 0x000000091a00780c */ /* 0x000fe20003f06270 */
[-C--:B------:R-:W-:Y:S01]  /*2f80*/  FMUL R35, R35, R11.reuse ;  /* 0x0000000b23237220 */ /* 0x080fe20000400000 */
[C---:B------:R-:W-:Y:S01]  /*2f90*/  ISETP.LT.OR P4, PT, R31.reuse, 0x1, !P1 ;  /* 0x000000011f00780c */ /* 0x040fe20004f81670 */
[-C--:B------:R-:W-:Y:S01]  /*2fa0*/  FMUL R36, R36, R11.reuse ;  /* 0x0000000b24247220 */ /* 0x080fe20000400000 */
[----:B------:R-:W-:Y:S01]  /*2fb0*/  ISETP.LT.OR P5, PT, R31, 0x2, !P1 ;  /* 0x000000021f00780c */ /* 0x000fe20004fa1670 */
[----:B------:R-:W-:Y:S01]  /*2fc0*/  FMUL R33, R33, R11 ;  /* 0x0000000b21217220 */ /* 0x000fe20000400000 */
[----:B------:R-:W-:Y:S01]  /*2fd0*/  F2FP.SATFINITE.E4M3.F32.PACK_AB_MERGE_C R37, RZ, R37, RZ ;  /* 0x00000025ff25723e */ /* 0x000fe200048070ff */
[-C--:B------:R-:W-:Y:S01]  /*2fe0*/  FMUL R34, R34, R11.reuse ;  /* 0x0000000b22227220 */ /* 0x080fe20000400000 */
[----:B------:R-:W-:Y:S01]  /*2ff0*/  F2FP.SATFINITE.E4M3.F32.PACK_AB_MERGE_C R7, RZ, R38, RZ ;  /* 0x00000026ff07723e */ /* 0x000fe200048070ff */
[-C--:B------:R-:W-:Y:S01]  /*3000*/  FMUL R17, R17, R11.reuse ;  /* 0x0000000b11117220 */ /* 0x080fe20000400000 */
[C---:B------:R-:W-:Y:S01]  /*3010*/  ISETP.LT.OR P3, PT, R31.reuse, 0x1, !P0 ;  /* 0x000000011f00780c */ /* 0x040fe20004761670 */
[----:B------:R-:W-:Y:S01]  /*3020*/  FMUL R32, R32, R11 ;  /* 0x0000000b20207220 */ /* 0x000fe20000400000 */
[----:B------:R-:W-:-:S02]  /*3030*/  ISETP.LT.OR P6, PT, R31, 0x9, !P0 ;  /* 0x000000091f00780c */ /* 0x000fc400047c1670 */
[----:B------:R-:W-:Y:S01]  /*3040*/  F2FP.SATFINITE.E4M3.F32.PACK_AB_MERGE_C R35, RZ, R35, RZ ;  /* 0x00000023ff23723e */ /* 0x000fe200048070ff */
[----:B------:R-:W-:Y:S01]  /*3050*/  @!P4 STG.E.U8 desc[UR20][R22.64], R37 ;  /* 0x000000251600c986 */ /* 0x000fe2000c101114 */
[C---:B------:R-:W-:Y:S02]  /*3060*/  ISETP.LT.OR P4, PT, R31.reuse, 0x9, !P1 ;  /* 0x000000091f00780c */ /* 0x040fe40004f81670 */
[C---:B------:R-:W-:Y:S01]  /*3070*/  ISETP.LT.OR P1, PT, R31.reuse, 0xa, !P1 ;  /* 0x0000000a1f00780c */ /* 0x040fe20004f21670 */
[----:B------:R0:W-:Y:S01]  /*3080*/  @!P5 STG.E.U8 desc[UR20][R22.64+0x1], R7 ;  /* 0x000001071600d986 */ /* 0x0001e2000c101114 */
[C---:B------:R-:W-:Y:S02]  /*3090*/  ISETP.LT.OR P5, PT, R31.reuse, 0x2, !P0 ;  /* 0x000000021f00780c */ /* 0x040fe400047a1670 */
[----:B------:R-:W-:Y:S01]  /*30a0*/  ISETP.LT.OR P0, PT, R31, 0xa, !P0 ;  /* 0x0000000a1f00780c */ /* 0x000fe20004701670 */
[----:B------:R1:W-:Y:S01]  /*30b0*/  @!P3 STG.E.U8 desc[UR20][R14.64], R35 ;  /* 0x000000230e00b986 */ /* 0x0003e2000c101114 */
[----:B------:R-:W-:-:S02]  /*30c0*/  F2FP.SATFINITE.E4M3.F32.PACK_AB_MERGE_C R33, RZ, R33, RZ ;  /* 0x00000021ff21723e */ /* 0x000fc400048070ff */
[----:B------:R-:W-:Y:S02]  /*30d0*/  F2FP.SATFINITE.E4M3.F32.PACK_AB_MERGE_C R19, RZ, R34, RZ ;  /* 0x00000022ff13723e */ /* 0x000fe400048070ff */
[----:B------:R-:W-:Y:S02]  /*30e0*/  F2FP.SATFINITE.E4M3.F32.PACK_AB_MERGE_C R17, RZ, R17, RZ ;  /* 0x00000011ff11723e */ /* 0x000fe400048070ff */
[----:B------:R-:W-:Y:S02]  /*30f0*/  F2FP.SATFINITE.E4M3.F32.PACK_AB_MERGE_C R21, RZ, R32, RZ ;  /* 0x00000020ff15723e */ /* 0x000fe400048070ff */
[----:B0-----:R-:W-:-:S05]  /*3100*/  F2FP.SATFINITE.E4M3.F32.PACK_AB_MERGE_C R7, RZ, R36, RZ ;  /* 0x00000024ff07723e */ /* 0x001fca00048070ff */
[----:B------:R1:W-:Y:S04]  /*3110*/  @!P5 STG.E.U8 desc[UR20][R14.64+0x1], R7 ;  /* 0x000001070e00d986 */ /* 0x0003e8000c101114 */
[----:B------:R1:W-:Y:S04]  /*3120*/  @!P4 STG.E.U8 desc[UR20][R22.64+0x8], R33 ;  /* 0x000008211600c986 */ /* 0x0003e8000c101114 */
[----:B------:R1:W-:Y:S04]  /*3130*/  @!P1 STG.E.U8 desc[UR20][R22.64+0x9], R19 ;  /* 0x0000091316009986 */ /* 0x0003e8000c101114 */
[----:B------:R1:W-:Y:S04]  /*3140*/  @!P6 STG.E.U8 desc[UR20][R14.64+0x8], R17 ;  /* 0x000008110e00e986 */ /* 0x0003e8000c101114 */
[----:B------:R1:W-:Y:S02]  /*3150*/  @!P0 STG.E.U8 desc[UR20][R14.64+0x9], R21 ;  /* 0x000009150e008986 */ /* 0x0003e4000c101114 */
.L_x_54:
[----:B------:R-:W-:Y:S05]  /*3160*/  BSYNC B0 ;  /* 0x0000000000007941 */ /* 0x000fea0003800000 */
.L_x_36:
[C---:B------:R-:W-:Y:S01]  /*3170*/  LEA R8, P0, R2.reuse, R8, 0x1 ;  /* 0x0000000802087211 */ /* 0x040fe200078008ff */
[----:B------:R-:W-:Y:S01]  /*3180*/  ULDC.64 UR6, c[0x0][0x650] ;  /* 0x0001940000067ab9 */ /* 0x000fe20000000a00 */
[----:B-----5:R-:W-:Y:S01]  /*3190*/  IMAD.U32 R6, RZ, RZ, UR16 ;  /* 0x00000010ff067e24 */ /* 0x020fe2000f8e00ff */
[----:B01----:R-:W-:Y:S01]  /*31a0*/  PRMT R15, RZ, 0x7610, R15 ;  /* 0x00007610ff0f7816 */ /* 0x003fe2000000000f */
[----:B------:R-:W-:Y:S01]  /*31b0*/  IMAD.MOV.U32 R7, RZ, RZ, -0x1 ;  /* 0xffffffffff077424 */ /* 0x000fe200078e00ff */
[----:B------:R-:W-:Y:S01]  /*31c0*/  LEA.HI.X R9, R2, R9, R10, 0x1, P0 ;  /* 0x0000000902097211 */ /* 0x000fe200000f0c0a */
[----:B------:R0:W-:Y:S01]  /*31d0*/  SYNCS.ARRIVE.TRANS64.A1T0 RZ, [R6+UR22], RZ ;  /* 0x000000ff06ff79a7 */ /* 0x0001e20008100016 */
[----:B------:R-:W-:Y:S01]  /*31e0*/  ISETP.GE.U32.AND P0, PT, R8, UR6, PT ;  /* 0x0000000608007c0c */ /* 0x000fe2000bf06070 */
[----:B------:R-:W-:-:S03]  /*31f0*/  IMAD.MOV.U32 R14, RZ, RZ, -0x1 ;  /* 0xffffffffff0e7424 */ /* 0x000fc600078e00ff */
[----:B------:R-:W-:Y:S01]  /*3200*/  ISETP.GE.U32.AND.EX P0, PT, R9, UR7, PT, P0 ;  /* 0x0000000709007c0c */ /* 0x000fe2000bf06100 */
[----:B0-----:R-:W-:-:S12]  /*3210*/  IMAD.MOV.U32 R6, RZ, RZ, -0x1 ;  /* 0xffffffffff067424 */ /* 0x001fd800078e00ff */
[----:B------:R-:W-:Y:S05]  /*3220*/  @P0 BRA `(.L_x_55) ;  /* 0x0000000400640947 */ /* 0x000fea0003800000 */
[----:B------:R-:W0:Y:S01]  /*3230*/  S2R R26, SR_CTAID.X ;  /* 0x00000000001a7919 */ /* 0x000e220000002500 */
[----:B----4-:R-:W1:Y:S01]  /*3240*/  LDC.64 R20, c[0x0][0x628] ;  /* 0x00018a00ff147b82 */ /* 0x010e620000000a00 */
[----:B------:R-:W-:Y:S01]  /*3250*/  ULDC UR6, c[0x0][0x150] ;  /* 0x0000540000067ab9 */ /* 0x000fe20000000800 */
[----:B--23--:R-:W-:Y:S01]  /*3260*/  IMAD.MOV.U32 R18, RZ, RZ, R8 ;  /* 0x000000ffff127224 */ /* 0x00cfe200078e0008 */
[----:B------:R-:W2:Y:S01]  /*3270*/  S2R R28, SR_CTAID.Y ;  /* 0x00000000001c7919 */ /* 0x000ea20000002600 */
[----:B------:R-:W-:-:S04]  /*3280*/  IMAD.MOV.U32 R19, RZ, RZ, R9 ;  /* 0x000000ffff137224 */ /* 0x000fc800078e0009 */
[----:B------:R-:W3:Y:S08]  /*3290*/  LDC R29, c[0x0][0x144] ;  /* 0x00005100ff1d7b82 */ /* 0x000ef00000000800 */
[----:B------:R-:W4:Y:S08]  /*32a0*/  LDC R22, c[0x0][0x630] ;  /* 0x00018c00ff167b82 */ /* 0x000f300000000800 */
[----:B------:R-:W2:Y:S01]  /*32b0*/  LDC.64 R24, c[0x0][0x620] ;  /* 0x00018800ff187b82 */ /* 0x000ea20000000a00 */
[----:B-1----:R-:W-:-:S04]  /*32c0*/  ISETP.NE.U32.AND P0, PT, R20, RZ, PT ;  /* 0x000000ff1400720c */ /* 0x002fc80003f05070 */
[----:B------:R-:W-:Y:S02]  /*32d0*/  ISETP.NE.AND.EX P0, PT, R21, RZ, PT, P0 ;  /* 0x000000ff1500720c */ /* 0x000fe40003f05300 */
[----:B0-----:R-:W-:-:S05]  /*32e0*/  I2FP.F32.U32 R6, R26 ;  /* 0x0000001a00067245 */ /* 0x001fca0000201000 */
[----:B------:R-:W-:-:S04]  /*32f0*/  FMUL R6, R6, UR6 ;  /* 0x0000000606067c20 */ /* 0x000fc80008400000 */
[----:B------:R0:W1:Y:S02]  /*3300*/  F2I.U32.TRUNC.NTZ R27, R6 ;  /* 0x00000006001b7305 */ /* 0x000064000020f000 */
[----:B---34-:R-:W-:Y:S05]  /*3310*/  @!P0 BRA `(.L_x_56) ;  /* 0x0000000000288947 */ /* 0x018fea0003800000 */
[----:B------:R-:W3:Y:S02]  /*3320*/  LDC R7, c[0x0][0x634] ;  /* 0x00018d00ff077b82 */ /* 0x000ee40000000800 */
[----:B---3--:R-:W-:-:S05]  /*3330*/  IADD3 R17, P0, R8, R7, RZ ;  /* 0x0000000708117210 */ /* 0x008fca0007f1e0ff */
[----:B------:R-:W-:-:S04]  /*3340*/  IMAD.X R23, RZ, RZ, R9, P0 ;  /* 0x000000ffff177224 */ /* 0x000fc800000e0609 */
[----:B0-----:R-:W-:-:S04]  /*3350*/  IMAD.WIDE.U32 R6, R23, R20, RZ ;  /* 0x0000001417067225 */ /* 0x001fc800078e00ff */
[----:B------:R-:W-:-:S04]  /*3360*/  IMAD.WIDE.U32 R14, P0, R17, R21, R6 ;  /* 0x00000015110e7225 */ /* 0x000fc80007800006 */
[----:B------:R-:W-:-:S04]  /*3370*/  IMAD.WIDE.U32 R6, R17, R20, RZ ;  /* 0x0000001411067225 */ /* 0x000fc800078e00ff */
[----:B------:R-:W-:Y:S01]  /*3380*/  IMAD.X R19, RZ, RZ, RZ, P0 ;  /* 0x000000ffff137224 */ /* 0x000fe200000e06ff */
[----:B------:R-:W-:Y:S01]  /*3390*/  IADD3 RZ, P0, R7, R14, RZ ;  /* 0x0000000e07ff7210 */ /* 0x000fe20007f1e0ff */
[----:B------:R-:W-:-:S04]  /*33a0*/  IMAD.MOV.U32 R18, RZ, RZ, R15 ;  /* 0x000000ffff127224 */ /* 0x000fc800078e000f */
[----:B------:R-:W-:-:S08]  /*33b0*/  IMAD.WIDE.U32.X R18, R23, R21, R18, P0 ;  /* 0x0000001517127225 */ /* 0x000fd000000e0412 */
.L_x_56:
[----:B------:R-:W3:Y:S01]  /*33c0*/  LDC.64 R36, c[0x0][0x640] ;  /* 0x00019000ff247b82 */ /* 0x000ee20000000a00 */
[-C--:B------:R-:W-:Y:S01]  /*33d0*/  SHF.R.U64 R23, R18, R22.reuse, R19 ;  /* 0x0000001612177219 */ /* 0x080fe20000001213 */
[----:B-1----:R-:W-:Y:S01]  /*33e0*/  IMAD.MOV R27, RZ, RZ, -R27 ;  /* 0x000000ffff1b7224 */ /* 0x002fe200078e0a1b */
[----:B0-----:R-:W-:Y:S01]  /*33f0*/  SHF.R.U32.HI R6, RZ, R22, R19 ;  /* 0x00000016ff067219 */ /* 0x001fe20000011613 */
[----:B------:R-:W-:Y:S01]  /*3400*/  ULDC UR6, c[0x0][0x154] ;  /* 0x0000550000067ab9 */ /* 0x000fe20000000800 */
[----:B------:R-:W-:Y:S01]  /*3410*/  IADD3 R15, P0, RZ, -R23, RZ ;  /* 0x80000017ff0f7210 */ /* 0x000fe20007f1e0ff */
[----:B------:R-:W-:Y:S02]  /*3420*/  IMAD R32, R29, R27, R26 ;  /* 0x0000001b1d207224 */ /* 0x000fe400078e021a */
[----:B------:R-:W0:Y:S01]  /*3430*/  LDC R18, c[0x0][0x618] ;  /* 0x00018600ff127b82 */ /* 0x000e220000000800 */
[----:B------:R-:W-:Y:S02]  /*3440*/  IMAD.MOV.U32 R17, RZ, RZ, 0x1 ;  /* 0x00000001ff117424 */ /* 0x000fe400078e00ff */
[----:B------:R-:W-:-:S04]  /*3450*/  IMAD.X R7, RZ, RZ, ~R6, P0 ;  /* 0x000000ffff077224 */ /* 0x000fc800000e0e06 */
[-C--:B--2---:R-:W-:Y:S01]  /*3460*/  IMAD R14, R7, R24.reuse, RZ ;  /* 0x00000018070e7224 */ /* 0x084fe200078e02ff */
[----:B------:R-:W1:Y:S01]  /*3470*/  LDC R30, c[0x0][0x608] ;  /* 0x00018200ff1e7b82 */ /* 0x000e620000000800 */
[----:B------:R-:W-:-:S04]  /*3480*/  IMAD.WIDE.U32 R6, R15, R24, R8 ;  /* 0x000000180f067225 */ /* 0x000fc800078e0008 */
[----:B------:R-:W-:Y:S01]  /*3490*/  IMAD R15, R15, R25, R14 ;  /* 0x000000190f0f7224 */ /* 0x000fe200078e020e */
[----:B------:R-:W-:Y:S02]  /*34a0*/  I2FP.F32.U32 R14, R28 ;  /* 0x0000001c000e7245 */ /* 0x000fe40000201000 */
[----:B------:R-:W2:Y:S01]  /*34b0*/  LDC R34, c[0x0][0x658] ;  /* 0x00019600ff227b82 */ /* 0x000ea20000000800 */
[----:B------:R-:W-:Y:S01]  /*34c0*/  IMAD.IADD R7, R7, 0x1, R15 ;  /* 0x0000000107077824 */ /* 0x000fe200078e020f */
[----:B---3--:R-:W-:Y:S01]  /*34d0*/  ISETP.NE.U32.AND P0, PT, R36, RZ, PT ;  /* 0x000000ff2400720c */ /* 0x008fe20003f05070 */
[----:B------:R-:W-:Y:S01]  /*34e0*/  FMUL R14, R14, UR6 ;  /* 0x000000060e0e7c20 */ /* 0x000fe20008400000 */
[----:B------:R-:W-:Y:S02]  /*34f0*/  IMAD.MOV.U32 R15, RZ, RZ, -0x1 ;  /* 0xffffffffff0f7424 */ /* 0x000fe400078e00ff */
[----:B------:R-:W-:Y:S01]  /*3500*/  ISETP.NE.AND.EX P0, PT, R37, RZ, PT, P0 ;  /* 0x000000ff2500720c */ /* 0x000fe20003f05300 */
[----:B------:R3:W4:Y:S01]  /*3510*/  F2I.U32.TRUNC.NTZ R24, R14 ;  /* 0x0000000e00187305 */ /* 0x000722000020f000 */
[----:B------:R-:W3:Y:S01]  /*3520*/  LDC R27, c[0x0][0x148] ;  /* 0x00005200ff1b7b82 */ /* 0x000ee20000000800 */
[----:B0-----:R-:W-:-:S02]  /*3530*/  SHF.R.U64 R22, R6, R18, R7 ;  /* 0x0000001206167219 */ /* 0x001fc40000001207 */
[----:B------:R-:W-:-:S05]  /*3540*/  SHF.R.U32.HI R7, RZ, R18, R7 ;  /* 0x00000012ff077219 */ /* 0x000fca0000011607 */
[----:B------:R-:W0:Y:S01]  /*3550*/  LDC R26, c[0x0][0x600] ;  /* 0x00018000ff1a7b82 */ /* 0x000e220000000800 */
[-CC-:B-1----:R-:W-:Y:S02]  /*3560*/  SHF.R.U64 R20, R22, R30.reuse, R7.reuse ;  /* 0x0000001e16147219 */ /* 0x182fe40000001207 */
[----:B------:R-:W-:-:S05]  /*3570*/  SHF.R.U32.HI R7, RZ, R30, R7 ;  /* 0x0000001eff077219 */ /* 0x000fca0000011607 */
[----:B------:R-:W1:Y:S01]  /*3580*/  LDC R31, c[0x0][0x648] ;  /* 0x00019200ff1f7b82 */ /* 0x000e620000000800 */
[-CC-:B--2---:R-:W-:Y:S02]  /*3590*/  SHF.R.U64 R25, R20, R34.reuse, R7.reuse ;  /* 0x0000002214197219 */ /* 0x184fe40000001207 */
[-C--:B------:R-:W-:Y:S02]  /*35a0*/  SHF.L.U32 R15, R15, R34.reuse, RZ ;  /* 0x000000220f0f7219 */ /* 0x080fe400000006ff */
[-C--:B------:R-:W-:Y:S01]  /*35b0*/  SHF.R.U32.HI R7, RZ, R34.reuse, R7 ;  /* 0x00000022ff077219 */ /* 0x080fe20000011607 */
[----:B------:R-:W-:Y:S01]  /*35c0*/  IMAD.MOV.U32 R6, RZ, RZ, R25 ;  /* 0x000000ffff067224 */ /* 0x000fe200078e0019 */
[----:B------:R-:W-:Y:S01]  /*35d0*/  SHF.L.U32 R34, R17, R34, RZ ;  /* 0x0000002211227219 */ /* 0x000fe200000006ff */
[----:B------:R-:W2:Y:S01]  /*35e0*/  LDC R33, c[0x0][0x638] ;  /* 0x00018e00ff217b82 */ /* 0x000ea20000000800 */
[----:B------:R-:W-:-:S07]  /*35f0*/  LOP3.LUT R29, RZ, R15, RZ, 0x33, !PT ;  /* 0x0000000fff1d7212 */ /* 0x000fce00078e33ff */
[----:B------:R-:W0:Y:S01]  /*3600*/  LDC R35, c[0x0][0x610] ;  /* 0x00018400ff237b82 */ /* 0x000e220000000800 */
[----:B----4-:R-:W-:Y:S05]  /*3610*/  @!P0 BRA `(.L_x_57) ;  /* 0x0000000000288947 */ /* 0x010fea0003800000 */
[----:B------:R-:W4:Y:S02]  /*3620*/  LDC R6, c[0x0][0x64c] ;  /* 0x00019300ff067b82 */ /* 0x000f240000000800 */
[----:B----4-:R-:W-:-:S05]  /*3630*/  IADD3 R17, P0, R25, R6, RZ ;  /* 0x0000000619117210 */ /* 0x010fca0007f1e0ff */
[----:B------:R-:W-:-:S04]  /*3640*/  IMAD.X R21, RZ, RZ, R7, P0 ;  /* 0x000000ffff157224 */ /* 0x000fc800000e0607 */
[----:B------:R-:W-:-:S04]  /*3650*/  IMAD.WIDE.U32 R6, R21, R36, RZ ;  /* 0x0000002415067225 */ /* 0x000fc800078e00ff */
[----:B---3--:R-:W-:-:S04]  /*3660*/  IMAD.WIDE.U32 R14, P0, R17, R37, R6 ;  /* 0x00000025110e7225 */ /* 0x008fc80007800006 */
[----:B------:R-:W-:-:S04]  /*3670*/  IMAD.WIDE.U32 R6, R17, R36, RZ ;  /* 0x0000002411067225 */ /* 0x000fc800078e00ff */
[----:B------:R-:W-:Y:S01]  /*3680*/  IMAD.X R19, RZ, RZ, RZ, P0 ;  /* 0x000000ffff137224 */ /* 0x000fe200000e06ff */
[----:B------:R-:W-:Y:S01]  /*3690*/  IADD3 RZ, P0, R7, R14, RZ ;  /* 0x0000000e07ff7210 */ /* 0x000fe20007f1e0ff */
[----:B------:R-:W-:-:S04]  /*36a0*/  IMAD.MOV.U32 R18, RZ, RZ, R15 ;  /* 0x000000ffff127224 */ /* 0x000fc800078e000f */
[----:B------:R-:W-:-:S08]  /*36b0*/  IMAD.WIDE.U32.X R6, R21, R37, R18, P0 ;  /* 0x0000002515067225 */ /* 0x000fd000000e0412 */
.L_x_57:
[----:B-1----:R-:W-:Y:S01]  /*36c0*/  SHF.R.U64 R6, R6, R31, R7 ;  /* 0x0000001f06067219 */ /* 0x002fe20000001207 */
[----:B0-----:R-:W-:Y:S01]  /*36d0*/  VIADD R15, R26, 0xffffffff ;  /* 0xffffffff1a0f7836 */ /* 0x001fe20000000000 */
[----:B------:R-:W-:Y:S01]  /*36e0*/  LOP3.LUT R7, R20, R29, RZ, 0xc0, !PT ;  /* 0x0000001d14077212 */ /* 0x000fe200078ec0ff */
[----:B------:R-:W-:Y:S02]  /*36f0*/  IMAD.MOV R24, RZ, RZ, -R24 ;  /* 0x000000ffff187224 */ /* 0x000fe400078e0a18 */
[----:B---3--:R-:W-:Y:S01]  /*3700*/  IMAD.MOV R14, RZ, RZ, -R6 ;  /* 0x000000ffff0e7224 */ /* 0x008fe200078e0a06 */
[----:B------:R-:W-:Y:S01]  /*3710*/  LOP3.LUT R15, R22, R15, RZ, 0xc0, !PT ;  /* 0x0000000f160f7212 */ /* 0x000fe200078ec0ff */
[----:B------:R-:W-:Y:S02]  /*3720*/  IMAD R7, R34, R6, R7 ;  /* 0x0000000622077224 */ /* 0x000fe400078e0207 */
[----:B------:R-:W-:Y:S02]  /*3730*/  @P2 IMAD R32, R27, R24, R28 ;  /* 0x000000181b202224 */ /* 0x000fe400078e021c */
[----:B--2---:R-:W-:-:S02]  /*3740*/  IMAD R6, R14, R33, R25 ;  /* 0x000000210e067224 */ /* 0x004fc400078e0219 */
[----:B------:R-:W-:Y:S02]  /*3750*/  IMAD.MOV.U32 R14, RZ, RZ, 0x1 ;  /* 0x00000001ff0e7424 */ /* 0x000fe400078e00ff */
[----:B------:R-:W-:Y:S02]  /*3760*/  IMAD R7, R7, R35, R32 ;  /* 0x0000002307077224 */ /* 0x000fe400078e0220 */
[--C-:B------:R-:W-:Y:S01]  /*3770*/  IMAD R6, R6, R26, R15.reuse ;  /* 0x0000001a06067224 */ /* 0x100fe200078e020f */
[----:B------:R-:W-:-:S04]  /*3780*/  PRMT R15, R14, 0x7610, R15 ;  /* 0x000076100e0f7816 */ /* 0x000fc8000000000f */
[----:B------:R-:W-:Y:S02]  /*3790*/  SEL R14, R6, R7, !P2 ;  /* 0x00000007060e7207 */ /* 0x000fe40005000000 */
[----:B------:R-:W-:Y:S01]  /*37a0*/  SEL R7, R7, R6, !P2 ;  /* 0x0000000607077207 */ /* 0x000fe20005000000 */
[----:B------:R-:W-:-:S07]  /*37b0*/  IMAD.MOV.U32 R6, RZ, RZ, R23 ;  /* 0x000000ffff067224 */ /* 0x000fce00078e0017 */
.L_x_55:
[----:B------:R-:W-:Y:S02]  /*37c0*/  LOP3.LUT P0, RZ, R15, 0xff, RZ, 0xc0, !PT ;  /* 0x000000ff0fff7812 */ /* 0x000fe4000780c0ff */
[----:B------:R-:W-:-:S11]  /*37d0*/  LOP3.LUT R39, R39, 0x1, RZ, 0x3c, !PT ;  /* 0x0000000127277812 */ /* 0x000fd600078e3cff */
[----:B------:R-:W-:Y:S05]  /*37e0*/  @P0 BRA `(.L_x_58) ;  /* 0xffffffdc00600947 */ /* 0x000fea000383ffff */
[----:B------:R-:W-:Y:S05]  /*37f0*/  EXIT ;  /* 0x000000000000794d */ /* 0x000fea0003800000 */
.L_x_14:
[----:B------:R-:W-:-:S08]  /*3800*/  ISETP.NE.AND P0, PT, R20, RZ, PT ;  /* 0x000000ff1400720c */ /* 0x000fd00003f05270 */
[----:B---3-5:R-:W0:-:S00]  /*3810*/  USETMAXREG.DEALLOC.CTAPOOL 0x28 ;  /* 0x00000028000079c8 */ /* 0x028e0000080e0500 */
[----:B------:R-:W-:Y:S05]  /*3820*/  @P0 EXIT ;  /* 0x000000000000094d */ /* 0x000fea0003800000 */
[----:B0-----:R-:W-:Y:S01]  /*3830*/  LOP3.LUT P0, RZ, R13, 0xff, RZ, 0xc0, !PT ;  /* 0x000000ff0dff7812 */ /* 0x001fe2000780c0ff */
[----:B------:R-:W-:Y:S02]  /*3840*/  IMAD.MOV.U32 R11, RZ, RZ, 0x1 ;  /* 0x00000001ff0b7424 */ /* 0x000fe400078e00ff */
[----:B------:R-:W-:-:S10]  /*3850*/  IMAD.MOV.U32 R12, RZ, RZ, RZ ;  /* 0x000000ffff0c7224 */ /* 0x000fd400078e00ff */
[----:B------:R-:W-:Y:S05]  /*3860*/  @!P0 BRA `(.L_x_59) ;  /* 0x0000000c00408947 */ /* 0x000fea0003800000 */
[----:B------:R-:W-:Y:S01]  /*3870*/  LOP3.LUT P0, RZ, R5, 0x1f, RZ, 0xc0, !PT ;  /* 0x0000001f05ff7812 */ /* 0x000fe2000780c0ff */
[----:B------:R-:W-:Y:S01]  /*3880*/  ULDC UR5, c[0x0][0x658] ;  /* 0x0001960000057ab9 */ /* 0x000fe20000000800 */
[----:B------:R-:W-:Y:S01]  /*3890*/  UMOV UR6, 0xffffffff ;  /* 0xffffffff00067882 */ /* 0x000fe20000000000 */
[----:B------:R-:W-:Y:S01]  /*38a0*/  BSSY B0, `(.L_x_59) ;  /* 0x00000cc000007945 */ /* 0x000fe20003800000 */
[----:B------:R-:W-:Y:S01]  /*38b0*/  USHF.L.U32 UR6, UR6, UR5, URZ ;  /* 0x0000000506067299 */ /* 0x000fe2000800063f */
[C---:B------:R-:W-:Y:S01]  /*38c0*/  ISETP.NE.AND P3, PT, R4.reuse, RZ, PT ;  /* 0x000000ff0400720c */ /* 0x040fe20003f65270 */
[----:B------:R-:W-:Y:S01]  /*38d0*/  UMOV UR7, 0x1 ;  /* 0x0000000100077882 */ /* 0x000fe20000000000 */
[----:B------:R-:W-:Y:S01]  /*38e0*/  ISETP.NE.OR P0, PT, R4, RZ, !P0 ;  /* 0x000000ff0400720c */ /* 0x000fe20004705670 */
[----:B------:R-:W-:Y:S01]  /*38f0*/  IMAD.MOV.U32 R13, RZ, RZ, 0x1 ;  /* 0x00000001ff0d7424 */ /* 0x000fe200078e00ff */
[----:B------:R-:W-:Y:S01]  /*3900*/  LOP3.LUT R15, R0, 0x2, RZ, 0xfc, !PT ;  /* 0x00000002000f7812 */ /* 0x000fe200078efcff */
[----:B------:R-:W-:Y:S01]  /*3910*/  IMAD.MOV.U32 R11, RZ, RZ, 0x1 ;  /* 0x00000001ff0b7424 */ /* 0x000fe200078e00ff */
[----:B------:R-:W-:Y:S01]  /*3920*/  ULDC UR4, c[0x0][0x600] ;  /* 0x0001800000047ab9 */ /* 0x000fe20000000800 */
[----:B------:R-:W-:Y:S01]  /*3930*/  IMAD.MOV.U32 R12, RZ, RZ, RZ ;  /* 0x000000ffff0c7224 */ /* 0x000fe200078e00ff */
[----:B------:R-:W-:-:S02]  /*3940*/  USHF.L.U32 UR21, UR7, UR5, URZ ;  /* 0x0000000507157299 */ /* 0x000fc4000800063f */
[----:B------:R-:W-:Y:S02]  /*3950*/  UIADD3 UR29, UR13, 0x1, URZ ;  /* 0x000000010d1d7890 */ /* 0x000fe4000fffe03f */
[----:B------:R-:W-:Y:S02]  /*3960*/  UIADD3 UR4, UR4, -0x1, URZ ;  /* 0xffffffff04047890 */ /* 0x000fe4000fffe03f */
[----:B------:R-:W-:Y:S01]  /*3970*/  ULOP3.LUT UR5, URZ, UR6, URZ, 0x33, !UPT ;  /* 0x000000063f057292 */ /* 0x000fe2000f8e333f */
[----:B------:R-:W-:-:S11]  /*3980*/  ULDC.64 UR22, c[0x0][0x198] ;  /* 0x0000660000167ab9 */ /* 0x000fd60000000a00 */
.L_x_71:
[----:B------:R-:W-:-:S03]  /*3990*/  UMOV UR6, 0xffffffff ;  /* 0xffffffff00067882 */ /* 0x000fc60000000000 */
[----:B------:R-:W-:Y:S05]  /*39a0*/  BRA.DIV UR6, `(.L_x_60) ;  /* 0x00000016060c7947 */ /* 0x000fea000b800000 */
[----:B------:R-:W-:-:S13]  /*39b0*/  ELECT P1, URZ, PT ;  /* 0x00000000003f782f */ /* 0x000fda0003820000 */
.L_x_91:
[----:B------:R-:W0:Y:S01]  /*39c0*/  LDC R4, c[0x0][0x28c] ;  /* 0x0000a300ff047b82 */ /* 0x000e220000000800 */
[----:B------:R-:W-:Y:S01]  /*39d0*/  BSSY B1, `(.L_x_61) ;  /* 0x0000043000017945 */ /* 0x000fe20003800000 */
[----:B0-----:R-:W-:-:S13]  /*39e0*/  ISETP.LT.OR P1, PT, R4, 0x1, !P1 ;  /* 0x000000010400780c */ /* 0x001fda0004f21670 */
[----:B------:R-:W-:Y:S05]  /*39f0*/  @P1 BRA `(.L_x_62) ;  /* 0x0000000400001947 */ /* 0x000fea0003800000 */
[----:B------:R-:W-:Y:S02]  /*3a00*/  IMAD.SHL.U32 R16, R7, 0x40, RZ ;  /* 0x0000004007107824 */ /* 0x000fe400078e00ff */
[----:B------:R-:W-:Y:S02]  /*3a10*/  IMAD.SHL.U32 R17, R14, 0x10, RZ ;  /* 0x000000100e117824 */ /* 0x000fe400078e00ff */
[----:B------:R-:W-:Y:S02]  /*3a20*/  IMAD.MOV.U32 R19, RZ, RZ, RZ ;  /* 0x000000ffff137224 */ /* 0x000fe400078e00ff */
[----:B------:R-:W-:Y:S02]  /*3a30*/  IMAD.U32 R21, RZ, RZ, UR29 ;  /* 0x0000001dff157e24 */ /* 0x000fe4000f8e00ff */
[----:B------:R-:W-:Y:S02]  /*3a40*/  IMAD.MOV.U32 R4, RZ, RZ, R11 ;  /* 0x000000ffff047224 */ /* 0x000fe400078e000b */
[----:B------:R-:W-:-:S07]  /*3a50*/  IMAD.MOV.U32 R5, RZ, RZ, R12 ;  /* 0x000000ffff057224 */ /* 0x000fce00078e000c */
.L_x_66:
[----:B------:R-:W0:Y:S01]  /*3a60*/  S2R R14, SR_CgaCtaId ;  /* 0x00000000000e7919 */ /* 0x000e220000008800 */
[----:B------:R-:W-:-:S04]  /*3a70*/  MOV R7, 0x400 ;  /* 0x0000040000077802 */ /* 0x000fc80000000f00 */
[----:B0-----:R-:W-:Y:S02]  /*3a80*/  LEA R20, R14, R7, 0x18 ;  /* 0x000000070e147211 */ /* 0x001fe400078ec0ff */
[----:B------:R-:W-:Y:S01]  /*3a90*/  SHF.L.U32 R7, R4, 0x1f, RZ ;  /* 0x0000001f04077819 */ /* 0x000fe200000006ff */
[----:B------:R-:W0:Y:S02]  /*3aa0*/  @!P3 LDC R14, c[0x0][0x500] ;  /* 0x00014000ff0ebb82 */ /* 0x000e240000000800 */
[----:B------:R-:W-:-:S04]  /*3ab0*/  IMAD R18, R5, 0x8, R20 ;  /* 0x0000000805127824 */ /* 0x000fc800078e0214 */
[----:B------:R-:W1:Y:S02]  /*3ac0*/  SYNCS.PHASECHK.TRANS64.TRYWAIT P1, [R18+URZ+0x58], R7 ;  /* 0x00005807120075a7 */ /* 0x000e64000802017f */
[----:B-1----:R-:W-:Y:S05]  /*3ad0*/  @!P1 BRA `(.L_x_63) ;  /* 0x0000001000e09947 */ /* 0x002fea0003800000 */
.L_x_92:
[----:B-1----:R-:W-:Y:S01]  /*3ae0*/  PRMT R7, R15, 0x9910, RZ ;  /* 0x000099100f077816 */ /* 0x002fe200000000ff */
[----:B0-----:R0:W-:Y:S03]  /*3af0*/  @!P3 SYNCS.ARRIVE.TRANS64 RZ, [R18+URZ], R14 ;  /* 0x0000000e12ffb9a7 */ /* 0x0011e6000800003f */
[----:B------:R-:W-:-:S13]  /*3b00*/  ISETP.NE.AND P1, PT, R7, 0x2, PT ;  /* 0x000000020700780c */ /* 0x000fda0003f25270 */
[----:B0-----:R-:W-:Y:S05]  /*3b10*/  @P1 BRA `(.L_x_64) ;  /* 0x0000000000041947 */ /* 0x001fea0003800000 */
[----:B------:R-:W-:Y:S01]  /*3b20*/  BPT.TRAP 0x1 ;  /* 0x000000040000795c */ /* 0x000fe20000300000 */
.L_x_64:
[----:B------:R-:W-:Y:S05]  /*3b30*/  @P0 BRA `(.L_x_65) ;  /* 0x0000000000040947 */ /* 0x000fea0003800000 */
[----:B------:R-:W-:Y:S01]  /*3b40*/  BPT.TRAP 0x1 ;  /* 0x000000040000795c */ /* 0x000fe20000300000 */
.L_x_65:
[--C-:B------:R-:W-:Y:S01]  /*3b50*/  IMAD R7, R5, 0x4000, R20.reuse ;  /* 0x0000400005077824 */ /* 0x100fe200078e0214 */
[----:B------:R-:W-:Y:S01]  /*3b60*/  R2UR UR34, R19 ;  /* 0x00000000132272ca */ /* 0x000fe200000e0000 */
[----:B------:R-:W-:Y:S01]  /*3b70*/  IMAD R20, R5, 0x1000, R20 ;  /* 0x0000100005147824 */ /* 0x000fe200078e0214 */
[----:B------:R-:W-:Y:S01]  /*3b80*/  R2UR UR33, R18 ;  /* 0x00000000122172ca */ /* 0x000fe200000e0000 */
[----:B------:R-:W-:Y:S01]  /*3b90*/  VIADD R21, R21, 0xffffffff ;  /* 0xffffffff15157836 */ /* 0x000fe20000000000 */
[----:B------:R-:W-:Y:S01]  /*3ba0*/  R2UR UR24, R7 ;  /* 0x00000000071872ca */ /* 0x000fe200000e0000 */
[----:B------:R-:W-:Y:S01]  /*3bb0*/  UIADD3 UR6, UP0, UR22, 0xf0, URZ ;  /* 0x000000f016067890 */ /* 0x000fe2000ff1e03f */
[----:B------:R-:W-:Y:S01]  /*3bc0*/  R2UR UR8, R20 ;  /* 0x00000000140872ca */ /* 0x000fe200000e0000 */
[----:B------:R-:W-:Y:S01]  /*3bd0*/  UIADD3 UR30, UP1, UR22, 0x1f0, URZ ;  /* 0x000001f0161e7890 */ /* 0x000fe2000ff3e03f */
[----:B------:R-:W-:Y:S01]  /*3be0*/  R2UR UR36, R6 ;  /* 0x00000000062472ca */ /* 0x000fe200000e0000 */
[----:B------:R-:W-:Y:S01]  /*3bf0*/  UIADD3.X UR7, URZ, UR23, URZ, UP0, !UPT ;  /* 0x000000173f077290 */ /* 0x000fe200087fe43f */
[----:B------:R-:W-:Y:S01]  /*3c00*/  R2UR UR35, R16 ;  /* 0x00000000102372ca */ /* 0x000fe200000e0000 */
[----:B------:R-:W-:Y:S01]  /*3c10*/  UIADD3.X UR31, URZ, UR23, URZ, UP1, !UPT ;  /* 0x000000173f1f7290 */ /* 0x000fe20008ffe43f */
[----:B------:R-:W-:Y:S01]  /*3c20*/  R2UR UR19, R17 ;  /* 0x00000000111372ca */ /* 0x000fe200000e0000 */
[----:B------:R-:W-:Y:S01]  /*3c30*/  UIADD3 UR26, UR34, 0x80, URZ ;  /* 0x00000080221a7890 */ /* 0x000fe2000fffe03f */
[----:B------:R-:W-:Y:S01]  /*3c40*/  ISETP.GT.AND P4, PT, R21, 0x1, PT ;  /* 0x000000011500780c */ /* 0x000fe20003f84270 */
[----:B------:R-:W-:Y:S01]  /*3c50*/  VIADD R5, R5, 0x1 ;  /* 0x0000000105057836 */ /* 0x000fe20000000000 */
[----:B------:R-:W-:Y:S01]  /*3c60*/  UMOV UR14, 0x0 ;  /* 0x00000000000e7882 */ /* 0x000fe20000000000 */
[----:B------:R-:W-:Y:S01]  /*3c70*/  UIADD3 UR32, UR24, 0x180, URZ ;  /* 0x0000018018207890 */ /* 0x000fe2000fffe03f */
[----:B------:R-:W-:Y:S01]  /*3c80*/  VIADD R19, R19, 0x100 ;  /* 0x0000010013137836 */ /* 0x000fe20000000000 */
[----:B------:R-:W-:Y:S01]  /*3c90*/  UIADD3 UR24, UR24, 0x2180, URZ ;  /* 0x0000218018187890 */ /* 0x000fe2000fffe03f */
[----:B------:R-:W-:Y:S01]  /*3ca0*/  ISETP.NE.AND P1, PT, R5, 0xb, PT ;  /* 0x0000000b0500780c */ /* 0x000fe20003f25270 */
[----:B------:R-:W-:-:S02]  /*3cb0*/  UIADD3 UR16, UR8, 0x2c180, URZ ;  /* 0x0002c18008107890 */ /* 0x000fc4000fffe03f */
[----:B------:R-:W-:Y:S01]  /*3cc0*/  UIADD3 UR8, UR8, 0x2c980, URZ ;  /* 0x0002c98008087890 */ /* 0x000fe2000fffe03f */
[----:B------:R-:W-:Y:S01]  /*3cd0*/  SEL R7, RZ, 0x1, P1 ;  /* 0x00000001ff077807 */ /* 0x000fe20000800000 */
[----:B------:R-:W-:Y:S01]  /*3ce0*/  UMOV UR15, 0x10000000 ;  /* 0x10000000000f7882 */ /* 0x000fe20000000000 */
[----:B------:R-:W-:Y:S01]  /*3cf0*/  UMOV UR25, UR33 ;  /* 0x0000002100197c82 */ /* 0x000fe20008000000 */
[----:B------:R-:W-:Y:S01]  /*3d00*/  UMOV UR28, UR36 ;  /* 0x00000024001c7c82 */ /* 0x000fe20008000000 */
[----:B------:R-:W-:Y:S01]  /*3d10*/  UMOV UR27, UR35 ;  /* 0x00000023001b7c82 */ /* 0x000fe20008000000 */
[----:B------:R-:W-:Y:S01]  /*3d20*/  UMOV UR17, UR33 ;  /* 0x0000002100117c82 */ /* 0x000fe20008000000 */
[----:B------:R-:W-:Y:S01]  /*3d30*/  UMOV UR18, UR34 ;  /* 0x0000002200127c82 */ /* 0x000fe20008000000 */
[----:B------:R-:W-:Y:S01]  /*3d40*/  UMOV UR20, UR36 ;  /* 0x0000002400147c82 */ /* 0x000fe20008000000 */
[----:B------:R0:W-:Y:S01]  /*3d50*/  UTMALDG.3D [UR32], [UR6], desc[UR14] ;  /* 0x00000e20060075b4 */ /* 0x0001e20008011000 */
[----:B------:R-:W-:Y:S01]  /*3d60*/  UMOV UR9, UR33 ;  /* 0x0000002100097c82 */ /* 0x000fe20008000000 */
[----:B------:R-:W-:Y:S01]  /*3d70*/  UMOV UR11, UR19 ;  /* 0x00000013000b7c82 */ /* 0x000fe20008000000 */
[----:B------:R-:W-:Y:S01]  /*3d80*/  UMOV UR12, UR36 ;  /* 0x00000024000c7c82 */ /* 0x000fe20008000000 */
[----:B------:R-:W-:Y:S01]  /*3d90*/  UMOV UR10, UR26 ;  /* 0x0000001a000a7c82 */ /* 0x000fe20008000000 */
[----:B------:R-:W-:-:S02]  /*3da0*/  LOP3.LUT R4, R4, R7, RZ, 0x3c, !PT ;  /* 0x0000000704047212 */ /* 0x000fc400078e3cff */
[----:B------:R-:W-:Y:S01]  /*3db0*/  SEL R5, R5, RZ, P1 ;  /* 0x000000ff05057207 */ /* 0x000fe20000800000 */
[----:B------:R0:W-:Y:S01]  /*3dc0*/  UTMALDG.3D [UR24], [UR6], desc[UR14] ;  /* 0x00000e18060075b4 */ /* 0x0001e20008011000 */
[----:B------:R0:W-:Y:S01]  /*3dd0*/  UTMALDG.3D [UR16], [UR30], desc[UR14] ;  /* 0x00000e101e0075b4 */ /* 0x0001e20008011000 */
[----:B------:R0:W-:Y:S02]  /*3de0*/  UTMALDG.3D [UR8], [UR30], desc[UR14] ;  /* 0x00000e081e0075b4 */ /* 0x0001e40008011000 */
[----:B0-----:R-:W-:Y:S05]  /*3df0*/  @P4 BRA `(.L_x_66) ;  /* 0xfffffffc00184947 */ /* 0x001fea000383ffff */
.L_x_62:
[----:B------:R-:W-:Y:S05]  /*3e00*/  BSYNC B1 ;  /* 0x0000000000017941 */ /* 0x000fea0003800000 */
.L_x_61:
[----:B------:R-:W-:Y:S01]  /*3e10*/  LOP3.LUT P5, RZ, R13, 0xff, RZ, 0xc0, !PT ;  /* 0x000000ff0dff7812 */ /* 0x000fe200078ac0ff */
[----:B------:R-:W-:Y:S01]  /*3e20*/  VIADD R7, R12, UR13 ;  /* 0x0000000d0c077c36 */ /* 0x000fe20008000000 */
[----:B------:R-:W-:Y:S01]  /*3e30*/  ULDC.64 UR6, c[0x0][0x650] ;  /* 0x0001940000067ab9 */ /* 0x000fe20000000a00 */
[----:B------:R-:W-:Y:S01]  /*3e40*/  IMAD.U32 R12, RZ, RZ, UR13 ;  /* 0x0000000dff0c7e24 */ /* 0x000fe2000f8e00ff */
[----:B------:R-:W-:Y:S01]  /*3e50*/  UISETP.GE.U32.AND UP0, UPT, UR13, 0xb, UPT ;  /* 0x0000000b0d00788c */ /* 0x000fe2000bf06070 */
[----:B------:R-:W-:Y:S01]  /*3e60*/  BSSY B1, `(.L_x_67) ;  /* 0x000006d000017945 */ /* 0x000fe20003800000 */
[----:B------:R-:W-:Y:S01]  /*3e70*/  ISETP.GT.U32.AND P1, PT, R7, 0xa, PT ;  /* 0x0000000a0700780c */ /* 0x000fe20003f24070 */
[----:B------:R-:W-:Y:S01]  /*3e80*/  IMAD.MOV.U32 R14, RZ, RZ, -0x1 ;  /* 0xffffffffff0e7424 */ /* 0x000fe200078e00ff */
[----:B------:R-:W-:Y:S02]  /*3e90*/  PRMT R13, RZ, 0x7610, R13 ;  /* 0x00007610ff0d7816 */ /* 0x000fe4000000000d */
[----:B------:R-:W-:-:S02]  /*3ea0*/  ISETP.LT.U32.AND P1, PT, R12, 0xb, P1 ;  /* 0x0000000b0c00780c */ /* 0x000fc40000f21070 */
[----:B------:R-:W-:Y:S01]  /*3eb0*/  PLOP3.LUT P4, PT, PT, PT, UP0, 0x80, 0x0 ;  /* 0x000000000000781c */ /* 0x000fe20003f8f008 */
[----:B------:R-:W0:Y:S01]  /*3ec0*/  @P5 S2R R5, SR_CgaCtaId ;  /* 0x0000000000055919 */ /* 0x000e220000008800 */
[----:B------:R-:W-:-:S04]  /*3ed0*/  @P5 MOV R4, 0x400 ;  /* 0x0000040000045802 */ /* 0x000fc80000000f00 */
[----:B0-----:R-:W-:Y:S01]  /*3ee0*/  @P5 LEA R6, R5, R4, 0x18 ;  /* 0x0000000405065211 */ /* 0x001fe200078ec0ff */
[----:B------:R-:W-:Y:S01]  /*3ef0*/  IMAD.WIDE.U32 R4, R7, -0x45d1745d, RZ ;  /* 0xba2e8ba307047825 */ /* 0x000fe200078e00ff */
[----:B------:R-:W-:Y:S02]  /*3f00*/  SEL R4, RZ, 0x1, !P1 ;  /* 0x00000001ff047807 */ /* 0x000fe40004800000 */
[----:B------:R0:W-:Y:S01]  /*3f10*/  @P5 SYNCS.ARRIVE.TRANS64.A1T0 RZ, [R6+URZ+0xe8], RZ ;  /* 0x0000e8ff06ff59a7 */ /* 0x0001e2000810003f */
[----:B------:R-:W-:Y:S02]  /*3f20*/  IADD3 R8, P5, R8, R2, RZ ;  /* 0x0000000208087210 */ /* 0x000fe40007fbe0ff */
[----:B------:R-:W-:Y:S02]  /*3f30*/  LOP3.LUT R11, R11, R4, RZ, 0x3c, !PT ;  /* 0x000000040b0b7212 */ /* 0x000fe400078e3cff */
[----:B------:R-:W-:Y:S01]  /*3f40*/  ISETP.GE.U32.AND P1, PT, R8, UR6, PT ;  /* 0x0000000608007c0c */ /* 0x000fe2000bf26070 */
[----:B------:R-:W-:Y:S01]  /*3f50*/  IMAD.X R9, R9, 0x1, R10, P5 ;  /* 0x0000000109097824 */ /* 0x000fe200028e060a */
[----:B------:R-:W-:-:S02]  /*3f60*/  PRMT R4, RZ, 0x7610, R4 ;  /* 0x00007610ff047816 */ /* 0x000fc40000000004 */
[----:B0-----:R-:W-:Y:S02]  /*3f70*/  SHF.R.U32.HI R6, RZ, 0x3, R5 ;  /* 0x00000003ff067819 */ /* 0x001fe40000011605 */
[----:B------:R-:W-:Y:S02]  /*3f80*/  ISETP.GE.U32.AND.EX P1, PT, R9, UR7, PT, P1 ;  /* 0x0000000709007c0c */ /* 0x000fe4000bf26110 */
[----:B------:R-:W-:Y:S01]  /*3f90*/  @P4 LOP3.LUT R11, R11, 0x1, R6, 0x78, !PT ;  /* 0x000000010b0b4812 */ /* 0x000fe200078e7806 */
[----:B------:R-:W-:Y:S02]  /*3fa0*/  IMAD R12, R6, -0xb, R7 ;  /* 0xfffffff5060c7824 */ /* 0x000fe400078e0207 */
[----:B------:R-:W-:Y:S02]  /*3fb0*/  IMAD.MOV.U32 R7, RZ, RZ, -0x1 ;  /* 0xffffffffff077424 */ /* 0x000fe400078e00ff */
[----:B------:R-:W-:-:S06]  /*3fc0*/  IMAD.MOV.U32 R6, RZ, RZ, -0x1 ;  /* 0xffffffffff067424 */ /* 0x000fcc00078e00ff */
[----:B------:R-:W-:Y:S05]  /*3fd0*/  @P1 BRA `(.L_x_68) ;  /* 0x0000000400541947 */ /* 0x000fea0003800000 */
[----:B------:R-:W0:Y:S01]  /*3fe0*/  S2R R17, SR_CTAID.X ;  /* 0x0000000000117919 */ /* 0x000e220000002500 */
[----:B------:R-:W-:Y:S01]  /*3ff0*/  ULDC.64 UR6, c[0x0][0x628] ;  /* 0x00018a0000067ab9 */ /* 0x000fe20000000a00 */
[----:B------:R-:W1:Y:S01]  /*4000*/  LDC R18, c[0x0][0x144] ;  /* 0x00005100ff127b82 */ /* 0x000e620000000800 */
[----:B------:R-:W-:Y:S01]  /*4010*/  ISETP.NE.U32.AND P1, PT, RZ, UR6, PT ;  /* 0x00000006ff007c0c */ /* 0x000fe2000bf25070 */
[----:B------:R-:W2:Y:S01]  /*4020*/  S2R R14, SR_CTAID.Y ;  /* 0x00000000000e7919 */ /* 0x000ea20000002600 */
[----:B------:R-:W-:Y:S01]  /*4030*/  ULDC UR8, c[0x0][0x150] ;  /* 0x0000540000087ab9 */ /* 0x000fe20000000800 */
[----:B------:R-:W-:Y:S01]  /*4040*/  ULDC UR9, c[0x0][0x630] ;  /* 0x00018c0000097ab9 */ /* 0x000fe20000000800 */
[----:B------:R-:W-:Y:S01]  /*4050*/  ISETP.NE.AND.EX P1, PT, RZ, UR7, PT, P1 ;  /* 0x00000007ff007c0c */ /* 0x000fe2000bf25310 */
[----:B------:R-:W-:Y:S01]  /*4060*/  IMAD.MOV.U32 R4, RZ, RZ, R8 ;  /* 0x000000ffff047224 */ /* 0x000fe200078e0008 */
[----:B0-----:R-:W-:-:S05]  /*4070*/  I2FP.F32.U32 R5, R17 ;  /* 0x0000001100057245 */ /* 0x001fca0000201000 */
[----:B------:R-:W-:Y:S01]  /*4080*/  FMUL R20, R5, UR8 ;  /* 0x0000000805147c20 */ /* 0x000fe20008400000 */
[----:B------:R-:W-:-:S05]  /*4090*/  IMAD.MOV.U32 R5, RZ, RZ, R9 ;  /* 0x000000ffff057224 */ /* 0x000fca00078e0009 */
[----:B--2---:R-:W-:Y:S05]  /*40a0*/  @!P1 BRA `(.L_x_69) ;  /* 0x0000000000289947 */ /* 0x004fea0003800000 */
[----:B------:R-:W-:Y:S02]  /*40b0*/  ULDC UR8, c[0x0][0x634] ;  /* 0x00018d0000087ab9 */ /* 0x000fe40000000800 */
[----:B------:R-:W-:-:S05]  /*40c0*/  IADD3 R5, P1, R8, UR8, RZ ;  /* 0x0000000808057c10 */ /* 0x000fca000ff3e0ff */
[----:B------:R-:W-:-:S04]  /*40d0*/  IMAD.X R19, RZ, RZ, R9, P1 ;  /* 0x000000ffff137224 */ /* 0x000fc800008e0609 */
[----:B------:R-:W-:-:S04]  /*40e0*/  IMAD.WIDE.U32 R6, R19, UR6, RZ ;  /* 0x0000000613067c25 */ /* 0x000fc8000f8e00ff */
[----:B------:R-:W-:-:S04]  /*40f0*/  IMAD.WIDE.U32 R6, P1, R5, UR7, R6 ;  /* 0x0000000705067c25 */ /* 0x000fc8000f820006 */
[----:B------:R-:W-:-:S04]  /*4100*/  IMAD.WIDE.U32 R4, R5, UR6, RZ ;  /* 0x0000000605047c25 */ /* 0x000fc8000f8e00ff */
[----:B------:R-:W-:Y:S01]  /*4110*/  IMAD.MOV.U32 R4, RZ, RZ, R7 ;  /* 0x000000ffff047224 */ /* 0x000fe200078e0007 */
[----:B------:R-:W-:Y:S01]  /*4120*/  IADD3 RZ, P4, R5, R6, RZ ;  /* 0x0000000605ff7210 */ /* 0x000fe20007f9e0ff */
[----:B------:R-:W-:-:S04]  /*4130*/  IMAD.X R5, RZ, RZ, RZ, P1 ;  /* 0x000000ffff057224 */ /* 0x000fc800008e06ff */
[----:B------:R-:W-:-:S08]  /*4140*/  IMAD.WIDE.U32.X R4, R19, UR7, R4, P4 ;  /* 0x0000000713047c25 */ /* 0x000fd0000a0e0404 */
.L_x_69:
[--C-:B------:R-:W-:Y:S01]  /*4150*/  SHF.R.U64 R16, R4, UR9, R5.reuse ;  /* 0x0000000904107c19 */ /* 0x100fe20008001205 */
[----:B------:R-:W0:Y:S01]  /*4160*/  F2I.U32.TRUNC.NTZ R20, R20 ;  /* 0x0000001400147305 */ /* 0x000e22000020f000 */
[----:B------:R-:W-:Y:S01]  /*4170*/  SHF.R.U32.HI R4, RZ, UR9, R5 ;  /* 0x00000009ff047c19 */ /* 0x000fe20008011605 */
[----:B------:R-:W-:Y:S01]  /*4180*/  ULDC.64 UR6, c[0x0][0x620] ;  /* 0x0001880000067ab9 */ /* 0x000fe20000000a00 */
[----:B------:R-:W-:Y:S01]  /*4190*/  IADD3 R7, P1, RZ, -R16, RZ ;  /* 0x80000010ff077210 */ /* 0x000fe20007f3e0ff */
[----:B------:R-:W-:Y:S01]  /*41a0*/  IMAD.MOV.U32 R5, RZ, RZ, R9 ;  /* 0x000000ffff057224 */ /* 0x000fe200078e0009 */
[----:B------:R-:W-:Y:S01]  /*41b0*/  ULDC.64 UR8, c[0x0][0x640] ;  /* 0x0001900000087ab9 */ /* 0x000fe20000000a00 */
[----:B------:R-:W2:Y:S02]  /*41c0*/  LDC R21, c[0x0][0x148] ;  /* 0x00005200ff157b82 */ /* 0x000ea40000000800 */
[----:B------:R-:W-:Y:S01]  /*41d0*/  IMAD.X R4, RZ, RZ, ~R4, P1 ;  /* 0x000000ffff047224 */ /* 0x000fe200008e0e04 */
[----:B------:R-:W-:-:S03]  /*41e0*/  ISETP.NE.U32.AND P1, PT, RZ, UR8, PT ;  /* 0x00000008ff007c0c */ /* 0x000fc6000bf25070 */
[----:B------:R-:W-:Y:S01]  /*41f0*/  IMAD R6, R4, UR6, RZ ;  /* 0x0000000604067c24 */ /* 0x000fe2000f8e02ff */
[----:B------:R-:W-:Y:S01]  /*4200*/  ISETP.NE.AND.EX P1, PT, RZ, UR9, PT, P1 ;  /* 0x00000009ff007c0c */ /* 0x000fe2000bf25310 */
[----:B------:R-:W-:-:S04]  /*4210*/  IMAD.MOV.U32 R4, RZ, RZ, R8 ;  /* 0x000000ffff047224 */ /* 0x000fc800078e0008 */
[----:B------:R-:W-:Y:S01]  /*4220*/  IMAD.WIDE.U32 R4, R7, UR6, R4 ;  /* 0x0000000607047c25 */ /* 0x000fe2000f8e0004 */
[----:B------:R-:W-:-:S03]  /*4230*/  ULDC UR6, c[0x0][0x618] ;  /* 0x0001860000067ab9 */ /* 0x000fc60000000800 */
[----:B------:R-:W-:Y:S01]  /*4240*/  IMAD R7, R7, UR7, R6 ;  /* 0x0000000707077c24 */ /* 0x000fe2000f8e0206 */
[----:B------:R-:W-:Y:S01]  /*4250*/  ULDC UR7, c[0x0][0x154] ;  /* 0x0000550000077ab9 */ /* 0x000fe20000000800 */
[----:B0-----:R-:W-:Y:S02]  /*4260*/  IMAD.MOV R6, RZ, RZ, -R20 ;  /* 0x000000ffff067224 */ /* 0x001fe400078e0a14 */
[----:B------:R-:W-:Y:S02]  /*4270*/  IMAD.IADD R5, R5, 0x1, R7 ;  /* 0x0000000105057824 */ /* 0x000fe400078e0207 */
[----:B-1----:R-:W-:Y:S01]  /*4280*/  IMAD R17, R18, R6, R17 ;  /* 0x0000000612117224 */ /* 0x002fe200078e0211 */
[----:B------:R-:W-:Y:S02]  /*4290*/  I2FP.F32.U32 R6, R14 ;  /* 0x0000000e00067245 */ /* 0x000fe40000201000 */
[--C-:B------:R-:W-:Y:S02]  /*42a0*/  SHF.R.U64 R18, R4, UR6, R5.reuse ;  /* 0x0000000604127c19 */ /* 0x100fe40008001205 */
[----:B------:R-:W-:Y:S01]  /*42b0*/  SHF.R.U32.HI R5, RZ, UR6, R5 ;  /* 0x00000006ff057c19 */ /* 0x000fe20008011605 */
[----:B------:R-:W-:Y:S01]  /*42c0*/  FMUL R6, R6, UR7 ;  /* 0x0000000706067c20 */ /* 0x000fe20008400000 */
[----:B------:R-:W-:-:S02]  /*42d0*/  ULDC UR6, c[0x0][0x608] ;  /* 0x0001820000067ab9 */ /* 0x000fc40000000800 */
[--C-:B------:R-:W-:Y:S01]  /*42e0*/  SHF.R.U64 R20, R18, UR6, R5.reuse ;  /* 0x0000000612147c19 */ /* 0x100fe20008001205 */
[----:B------:R0:W1:Y:S01]  /*42f0*/  F2I.U32.TRUNC.NTZ R22, R6 ;  /* 0x0000000600167305 */ /* 0x000062000020f000 */
[----:B------:R-:W-:Y:S01]  /*4300*/  SHF.R.U32.HI R5, RZ, UR6, R5 ;  /* 0x00000006ff057c19 */ /* 0x000fe20008011605 */
[----:B------:R-:W-:-:S03]  /*4310*/  ULDC UR6, c[0x0][0x658] ;  /* 0x0001960000067ab9 */ /* 0x000fc60000000800 */
[--C-:B------:R-:W-:Y:S02]  /*4320*/  SHF.R.U64 R19, R20, UR6, R5.reuse ;  /* 0x0000000614137c19 */ /* 0x100fe40008001205 */
[----:B------:R-:W-:-:S03]  /*4330*/  SHF.R.U32.HI R23, RZ, UR6, R5 ;  /* 0x00000006ff177c19 */ /* 0x000fc60008011605 */
[----:B------:R-:W-:Y:S02]  /*4340*/  IMAD.MOV.U32 R4, RZ, RZ, R19 ;  /* 0x000000ffff047224 */ /* 0x000fe400078e0013 */
[----:B------:R-:W-:Y:S01]  /*4350*/  IMAD.MOV.U32 R5, RZ, RZ, R23 ;  /* 0x000000ffff057224 */ /* 0x000fe200078e0017 */
[----:B0-----:R-:W-:Y:S06]  /*4360*/  @!P1 BRA `(.L_x_70) ;  /* 0x0000000000289947 */ /* 0x001fec0003800000 */
        /* <DEDUP_REMOVED lines=10> */
.L_x_70:
[----:B------:R-:W-:Y:S01]  /*4410*/  ULDC UR6, c[0x0][0x648] ;  /* 0x0001920000067ab9 */ /* 0x000fe20000000800 */
[----:B-1----:R-:W-:Y:S01]  /*4420*/  IMAD.MOV R22, RZ, RZ, -R22 ;  /* 0x000000ffff167224 */ /* 0x002fe200078e0a16 */
[----:B------:R-:W-:Y:S01]  /*4430*/  SHF.R.U64 R5, R4, UR6, R5 ;  /* 0x0000000604057c19 */ /* 0x000fe20008001205 */
[----:B------:R-:W-:Y:S01]  /*4440*/  ULDC UR6, c[0x0][0x638] ;  /* 0x00018e0000067ab9 */ /* 0x000fe20000000800 */
[----:B------:R-:W-:Y:S01]  /*4450*/  LOP3.LUT R4, R20, UR5, RZ, 0xc0, !PT ;  /* 0x0000000514047c12 */ /* 0x000fe2000f8ec0ff */
[----:B--2---:R-:W-:Y:S01]  /*4460*/  @P2 IMAD R17, R21, R22, R14 ;  /* 0x0000001615112224 */ /* 0x004fe200078e020e */
[----:B------:R-:W-:Y:S01]  /*4470*/  LOP3.LUT R18, R18, UR4, RZ, 0xc0, !PT ;  /* 0x0000000412127c12 */ /* 0x000fe2000f8ec0ff */
[----:B------:R-:W-:Y:S01]  /*4480*/  IMAD.MOV R6, RZ, RZ, -R5 ;  /* 0x000000ffff067224 */ /* 0x000fe200078e0a05 */
[----:B------:R-:W-:Y:S01]  /*4490*/  ULDC UR7, c[0x0][0x610] ;  /* 0x0001840000077ab9 */ /* 0x000fe20000000800 */
[----:B------:R-:W-:Y:S02]  /*44a0*/  IMAD R4, R5, UR21, R4 ;  /* 0x0000001505047c24 */ /* 0x000fe4000f8e0204 */
[----:B------:R-:W-:Y:S01]  /*44b0*/  IMAD R19, R6, UR6, R19 ;  /* 0x0000000606137c24 */ /* 0x000fe2000f8e0213 */
[----:B------:R-:W-:Y:S01]  /*44c0*/  ULDC UR6, c[0x0][0x600] ;  /* 0x0001800000067ab9 */ /* 0x000fe20000000800 */
[----:B------:R-:W-:-:S02]  /*44d0*/  IMAD R17, R4, UR7, R17 ;  /* 0x0000000704117c24 */ /* 0x000fc4000f8e0211 */
[----:B------:R-:W-:Y:S02]  /*44e0*/  IMAD R6, R19, UR6, R18 ;  /* 0x0000000613067c24 */ /* 0x000fe4000f8e0212 */
[----:B------:R-:W-:-:S03]  /*44f0*/  IMAD.MOV.U32 R4, RZ, RZ, 0x1 ;  /* 0x00000001ff047424 */ /* 0x000fc600078e00ff */
[----:B------:R-:W-:Y:S02]  /*4500*/  SEL R14, R6, R17, !P2 ;  /* 0x00000011060e7207 */ /* 0x000fe40005000000 */
[----:B------:R-:W-:Y:S01]  /*4510*/  SEL R7, R17, R6, !P2 ;  /* 0x0000000611077207 */ /* 0x000fe20005000000 */
[----:B------:R-:W-:-:S07]  /*4520*/  IMAD.MOV.U32 R6, RZ, RZ, R16 ;  /* 0x000000ffff067224 */ /* 0x000fce00078e0010 */
.L_x_68:
[----:B------:R-:W-:Y:S05]  /*4530*/  BSYNC B1 ;  /* 0x0000000000017941 */ /* 0x000fea0003800000 */
.L_x_67:
[----:B------:R-:W-:-:S13]  /*4540*/  LOP3.LUT P1, RZ, R4, 0xff, RZ, 0xc0, !PT ;  /* 0x000000ff04ff7812 */ /* 0x000fda000782c0ff */
[----:B------:R-:W-:Y:S05]  /*4550*/  @P1 BRA `(.L_x_71) ;  /* 0xfffffff4000c1947 */ /* 0x000fea000383ffff */
[----:B------:R-:W-:Y:S05]  /*4560*/  BSYNC B0 ;  /* 0x0000000000007941 */ /* 0x000fea0003800000 */
.L_x_59:
[----:B------:R-:W-:-:S03]  /*4570*/  UMOV UR6, 0xffffffff ;  /* 0xffffffff00067882 */ /* 0x000fc60000000000 */
[----:B------:R-:W-:Y:S05]  /*4580*/  BRA.DIV UR6, `(.L_x_72) ;  /* 0x0000000a06487947 */ /* 0x000fea000b800000 */
[----:B------:R-:W-:-:S13]  /*4590*/  ELECT P0, URZ, PT ;  /* 0x00000000003f782f */ /* 0x000fda0003800000 */
.L_x_95:
[----:B------:R-:W-:Y:S04]  /*45a0*/  BSSY B0, `(.L_x_73) ;  /* 0x000006a000007945 */ /* 0x000fe80003800000 */
[----:B------:R-:W-:Y:S05]  /*45b0*/  @!P0 BRA `(.L_x_74) ;  /* 0x0000000400a08947 */ /* 0x000fea0003800000 */
[----:B------:R-:W-:-:S04]  /*45c0*/  LOP3.LUT R0, R0, 0x2, RZ, 0xfc, !PT ;  /* 0x0000000200007812 */ /* 0x000fc800078efcff */
[----:B------:R-:W-:-:S13]  /*45d0*/  ISETP.NE.AND P0, PT, R0, 0x3, PT ;  /* 0x000000030000780c */ /* 0x000fda0003f05270 */
[----:B------:R-:W-:Y:S05]  /*45e0*/  @!P0 BRA `(.L_x_75) ;  /* 0x0000000000048947 */ /* 0x000fea0003800000 */
[----:B------:R-:W-:Y:S01]  /*45f0*/  BPT.TRAP 0x1 ;  /* 0x000000040000795c */ /* 0x000fe20000300000 */
.L_x_75:
[----:B------:R-:W0:Y:S01]  /*4600*/  S2R R3, SR_CgaCtaId ;  /* 0x0000000000037919 */ /* 0x000e220000008800 */
[----:B------:R-:W-:Y:S02]  /*4610*/  MOV R0, 0x400 ;  /* 0x0000040000007802 */ /* 0x000fe40000000f00 */
[----:B------:R-:W-:Y:S02]  /*4620*/  SHF.L.U32 R2, R11, 0x1f, RZ ;  /* 0x0000001f0b027819 */ /* 0x000fe400000006ff */
[----:B0-----:R-:W-:-:S05]  /*4630*/  LEA R3, R3, R0, 0x18 ;  /* 0x0000000003037211 */ /* 0x001fca00078ec0ff */
[----:B------:R-:W-:-:S04]  /*4640*/  VIADD R3, R3, 0x58 ;  /* 0x0000005803037836 */ /* 0x000fc80000000000 */
[C---:B------:R-:W-:Y:S02]  /*4650*/  IMAD R5, R12.reuse, 0x8, R3 ;  /* 0x000000080c057824 */ /* 0x040fe400078e0203 */
[----:B------:R-:W-:Y:S02]  /*4660*/  VIADD R12, R12, 0x1 ;  /* 0x000000010c0c7836 */ /* 0x000fe40000000000 */
[----:B------:R-:W0:Y:S03]  /*4670*/  SYNCS.PHASECHK.TRANS64.TRYWAIT P0, [R5+URZ], R2 ;  /* 0x00000002050075a7 */ /* 0x000e26000800017f */
[----:B------:R-:W-:-:S04]  /*4680*/  ISETP.NE.AND P1, PT, R12, 0xb, PT ;  /* 0x0000000b0c00780c */ /* 0x000fc80003f25270 */
[----:B------:R-:W-:Y:S02]  /*4690*/  SEL R0, RZ, 0x1, P1 ;  /* 0x00000001ff007807 */ /* 0x000fe40000800000 */
[----:B------:R-:W-:Y:S02]  /*46a0*/  SEL R12, R12, RZ, P1 ;  /* 0x000000ff0c0c7207 */ /* 0x000fe40000800000 */
[----:B------:R-:W-:-:S03]  /*46b0*/  LOP3.LUT R11, R11, R0, RZ, 0x3c, !PT ;  /* 0x000000000b0b7212 */ /* 0x000fc600078e3cff */
[----:B------:R-:W-:Y:S01]  /*46c0*/  IMAD R7, R12, 0x8, R3 ;  /* 0x000000080c077824 */ /* 0x000fe200078e0203 */
[----:B------:R-:W-:Y:S01]  /*46d0*/  SHF.L.U32 R4, R11, 0x1f, RZ ;  /* 0x0000001f0b047819 */ /* 0x000fe200000006ff */
[----:B0-----:R-:W-:Y:S06]  /*46e0*/  @!P0 BRA `(.L_x_76) ;  /* 0x0000000800148947 */ /* 0x001fec0003800000 */
.L_x_96:
[----:B------:R-:W1:Y:S01]  /*46f0*/  SYNCS.PHASECHK.TRANS64.TRYWAIT P0, [R7+URZ], R4 ;  /* 0x00000004070075a7 */ /* 0x000e62000800017f */
[----:B------:R-:W-:-:S05]  /*4700*/  VIADD R0, R12, 0x1 ;  /* 0x000000010c007836 */ /* 0x000fca0000000000 */
[----:B------:R-:W-:-:S04]  /*4710*/  ISETP.NE.AND P1, PT, R0, 0xb, PT ;  /* 0x0000000b0000780c */ /* 0x000fc80003f25270 */
[----:B0-----:R-:W-:Y:S02]  /*4720*/  SEL R2, RZ, 0x1, P1 ;  /* 0x00000001ff027807 */ /* 0x001fe40000800000 */
[----:B------:R-:W-:Y:S02]  /*4730*/  SEL R0, R0, RZ, P1 ;  /* 0x000000ff00007207 */ /* 0x000fe40000800000 */
[----:B------:R-:W-:-:S03]  /*4740*/  LOP3.LUT R11, R11, R2, RZ, 0x3c, !PT ;  /* 0x000000020b0b7212 */ /* 0x000fc600078e3cff */
[----:B------:R-:W-:Y:S01]  /*4750*/  IMAD R6, R0, 0x8, R3 ;  /* 0x0000000800067824 */ /* 0x000fe200078e0203 */
[----:B------:R-:W-:Y:S01]  /*4760*/  SHF.L.U32 R5, R11, 0x1f, RZ ;  /* 0x0000001f0b057819 */ /* 0x000fe200000006ff */
[----:B-1----:R-:W-:Y:S06]  /*4770*/  @!P0 BRA `(.L_x_77) ;  /* 0x0000000800048947 */ /* 0x002fec0003800000 */
.L_x_97:
[----:B------:R-:W1:Y:S01]  /*4780*/  SYNCS.PHASECHK.TRANS64.TRYWAIT P0, [R6+URZ], R5 ;  /* 0x00000005060075a7 */ /* 0x000e62000800017f */
[----:B------:R-:W-:-:S05]  /*4790*/  VIADD R0, R0, 0x1 ;  /* 0x0000000100007836 */ /* 0x000fca0000000000 */
[----:B------:R-:W-:-:S04]  /*47a0*/  ISETP.NE.AND P1, PT, R0, 0xb, PT ;  /* 0x0000000b0000780c */ /* 0x000fc80003f25270 */
[----:B------:R-:W-:Y:S02]  /*47b0*/  SEL R2, RZ, 0x1, P1 ;  /* 0x00000001ff027807 */ /* 0x000fe40000800000 */
[----:B------:R-:W-:Y:S02]  /*47c0*/  SEL R0, R0, RZ, P1 ;  /* 0x000000ff00007207 */ /* 0x000fe40000800000 */
[----:B------:R-:W-:-:S03]  /*47d0*/  LOP3.LUT R11, R11, R2, RZ, 0x3c, !PT ;  /* 0x000000020b0b7212 */ /* 0x000fc600078e3cff */
[----:B0-----:R-:W-:Y:S01]  /*47e0*/  IMAD R7, R0, 0x8, R3 ;  /* 0x0000000800077824 */ /* 0x001fe200078e0203 */
[----:B------:R-:W-:Y:S01]  /*47f0*/  SHF.L.U32 R4, R11, 0x1f, RZ ;  /* 0x0000001f0b047819 */ /* 0x000fe200000006ff */
[----:B-1----:R-:W-:Y:S06]  /*4800*/  @!P0 BRA `(.L_x_78) ;  /* 0x0000000400f48947 */ /* 0x002fec0003800000 */
.L_x_98:
        /* <DEDUP_REMOVED lines=9> */
.L_x_99:
        /* <DEDUP_REMOVED lines=9> */
.L_x_100:
        /* <DEDUP_REMOVED lines=9> */
.L_x_101:
        /* <DEDUP_REMOVED lines=9> */
.L_x_102:
        /* <DEDUP_REMOVED lines=9> */
.L_x_103:
        /* <DEDUP_REMOVED lines=9> */
.L_x_104:
[----:B------:R-:W1:Y:S01]  /*4b70*/  SYNCS.PHASECHK.TRANS64.TRYWAIT P0, [R7+URZ], R4 ;  /* 0x00000004070075a7 */ /* 0x000e62000800017f */
[----:B------:R-:W-:-:S05]  /*4b80*/  VIADD R0, R0, 0x1 ;  /* 0x0000000100007836 */ /* 0x000fca0000000000 */
[----:B------:R-:W-:-:S04]  /*4b90*/  ISETP.NE.AND P1, PT, R0, 0xb, PT ;  /* 0x0000000b0000780c */ /* 0x000fc80003f25270 */
[----:B------:R-:W-:Y:S02]  /*4ba0*/  SEL R2, RZ, 0x1, P1 ;  /* 0x00000001ff027807 */ /* 0x000fe40000800000 */
[----:B------:R-:W-:Y:S02]  /*4bb0*/  SEL R0, R0, RZ, P1 ;  /* 0x000000ff00007207 */ /* 0x000fe40000800000 */
[----:B------:R-:W-:Y:S01]  /*4bc0*/  LOP3.LUT R2, R11, R2, RZ, 0x3c, !PT ;  /* 0x000000020b027212 */ /* 0x000fe200078e3cff */
[----:B-1----:R-:W-:Y:S06]  /*4bd0*/  @!P0 BRA `(.L_x_85) ;  /* 0x00000004008c8947 */ /* 0x002fec0003800000 */
.L_x_105:
[----:B------:R-:W-:Y:S01]  /*4be0*/  IMAD R3, R0, 0x8, R3 ;  /* 0x0000000800037824 */ /* 0x000fe200078e0203 */
[----:B------:R-:W-:-:S07]  /*4bf0*/  SHF.L.U32 R0, R2, 0x1f, RZ ;  /* 0x0000001f02007819 */ /* 0x000fce00000006ff */
.L_x_86:
[----:B--2---:R2:W3:Y:S02]  /*4c00*/  SYNCS.PHASECHK.TRANS64.TRYWAIT P0, [R3+URZ], R0 ;  /* 0x00000000030075a7 */ /* 0x0044e4000800017f */
[----:B---3--:R-:W-:Y:S05]  /*4c10*/  @!P0 NANOSLEEP.SYNCS 0x989680 ;  /* 0x009896800000895d */ /* 0x008fea0003900000 */
[----:B------:R-:W3:Y:S02]  /*4c20*/  @!P0 SYNCS.PHASECHK.TRANS64 P0, [R3+URZ], R0 ;  /* 0x00000000030085a7 */ /* 0x000ee4000800007f */
[----:B---3--:R-:W-:Y:S05]  /*4c30*/  @!P0 BRA `(.L_x_86) ;  /* 0xfffffffc00f08947 */ /* 0x008fea000383ffff */
.L_x_74:
[----:B------:R-:W-:Y:S05]  /*4c40*/  BSYNC B0 ;  /* 0x0000000000007941 */ /* 0x000fea0003800000 */
.L_x_73:
[----:B------:R-:W-:Y:S05]  /*4c50*/  EXIT ;  /* 0x000000000000794d */ /* 0x000fea0003800000 */
.L_x_16:
[----:B0-----:R-:W-:-:S04]  /*4c60*/  IMAD.U32 R18, RZ, RZ, UR15 ;  /* 0x0000000fff127e24 */ /* 0x001fc8000f8e00ff */
[----:B------:R0:W1:Y:S03]  /*4c70*/  SYNCS.PHASECHK.TRANS64.TRYWAIT P0, [R18+URZ+-0x8], R15 ;  /* 0xfffff80f120075a7 */ /* 0x000066000800017f */
[----:B-1----:R-:W-:Y:S05]  /*4c80*/  @!P0 NANOSLEEP.SYNCS 0x989680 ;  /* 0x009896800000895d */ /* 0x002fea0003900000 */
[----:B------:R-:W1:Y:S02]  /*4c90*/  @!P0 SYNCS.PHASECHK.TRANS64 P0, [R18+URZ+-0x8], R15 ;  /* 0xfffff80f120085a7 */ /* 0x000e64000800007f */
[----:B-1----:R-:W-:Y:S05]  /*4ca0*/  @!P0 BRA `(.L_x_16) ;  /* 0xfffffffc00ec8947 */ /* 0x002fea000383ffff */
[----:B------:R-:W-:Y:S05]  /*4cb0*/  BRA `(.L_x_87) ;  /* 0xffffffc800487947 */ /* 0x000fea000383ffff */
.L_x_21:
[----:B-1----:R-:W-:-:S04]  /*4cc0*/  IMAD.U32 R18, RZ, RZ, UR6 ;  /* 0x00000006ff127e24 */ /* 0x002fc8000f8e00ff */
[----:B------:R1:W2:Y:S03]  /*4cd0*/  SYNCS.PHASECHK.TRANS64.TRYWAIT P0, [R18+URZ], R15 ;  /* 0x0000000f120075a7 */ /* 0x0002a6000800017f */
[----:B--2---:R-:W-:Y:S05]  /*4ce0*/  @!P0 NANOSLEEP.SYNCS 0x989680 ;  /* 0x009896800000895d */ /* 0x004fea0003900000 */
[----:B------:R-:W2:Y:S02]  /*4cf0*/  @!P0 SYNCS.PHASECHK.TRANS64 P0, [R18+URZ], R15 ;  /* 0x0000000f120085a7 */ /* 0x000ea4000800007f */
[----:B--2---:R-:W-:Y:S05]  /*4d00*/  @!P0 BRA `(.L_x_21) ;  /* 0xfffffffc00ec8947 */ /* 0x004fea000383ffff */
[----:B------:R-:W-:Y:S05]  /*4d10*/  BRA `(.L_x_20) ;  /* 0xffffffc800947947 */ /* 0x000fea000383ffff */
.L_x_27:
[----:B-1----:R-:W-:-:S04]  /*4d20*/  IMAD.U32 R19, RZ, RZ, UR9 ;  /* 0x00000009ff137e24 */ /* 0x002fc8000f8e00ff */
[----:B------:R1:W2:Y:S03]  /*4d30*/  SYNCS.PHASECHK.TRANS64.TRYWAIT P0, [R19+URZ], R18 ;  /* 0x00000012130075a7 */ /* 0x0002a6000800017f */
[----:B--2---:R-:W-:Y:S05]  /*4d40*/  @!P0 NANOSLEEP.SYNCS 0x989680 ;  /* 0x009896800000895d */ /* 0x004fea0003900000 */
[----:B------:R-:W2:Y:S02]  /*4d50*/  @!P0 SYNCS.PHASECHK.TRANS64 P0, [R19+URZ], R18 ;  /* 0x00000012130085a7 */ /* 0x000ea4000800007f */
[----:B--2---:R-:W-:Y:S05]  /*4d60*/  @!P0 BRA `(.L_x_27) ;  /* 0xfffffffc00ec8947 */ /* 0x004fea000383ffff */
[----:B------:R-:W-:Y:S05]  /*4d70*/  BRA `(.L_x_26) ;  /* 0xffffffcc00dc7947 */ /* 0x000fea000383ffff */
.L_x_35:
[----:B0-----:R-:W-:-:S04]  /*4d80*/  IMAD.U32 R20, RZ, RZ, UR15 ;  /* 0x0000000fff147e24 */ /* 0x001fc8000f8e00ff */
[----:B------:R0:W1:Y:S03]  /*4d90*/  SYNCS.PHASECHK.TRANS64.TRYWAIT P0, [R20+URZ+0x8], R15 ;  /* 0x0000080f140075a7 */ /* 0x000066000800017f */
[----:B-1----:R-:W-:Y:S05]  /*4da0*/  @!P0 NANOSLEEP.SYNCS 0x989680 ;  /* 0x009896800000895d */ /* 0x002fea0003900000 */
[----:B------:R-:W1:Y:S02]  /*4db0*/  @!P0 SYNCS.PHASECHK.TRANS64 P0, [R20+URZ+0x8], R15 ;  /* 0x0000080f140085a7 */ /* 0x000e64000800007f */
[----:B-1----:R-:W-:Y:S05]  /*4dc0*/  @!P0 BRA `(.L_x_35) ;  /* 0xfffffffc00ec8947 */ /* 0x002fea000383ffff */
[----:B------:R-:W-:Y:S05]  /*4dd0*/  BRA `(.L_x_88) ;  /* 0xffffffd400d47947 */ /* 0x000fea000383ffff */
.L_x_60:
[----:B------:R-:W-:Y:S01]  /*4de0*/  BSSY B1, `(.L_x_89) ;  /* 0x0000006000017945 */ /* 0x000fe20003800000 */
[----:B------:R-:W-:-:S07]  /*4df0*/  IMAD.MOV.U32 R4, RZ, RZ, -0x1 ;  /* 0xffffffffff047424 */ /* 0x000fce00078e00ff */
[----:B------:R-:W-:Y:S05]  /*4e00*/  WARPSYNC.COLLECTIVE R4, `(.L_x_90) ;  /* 0x00000000040c7348 */ /* 0x000fea0003c00000 */
[----:B------:R-:W-:Y:S02]  /*4e10*/  ELECT P1, UR62, PT ;  /* 0x00000000003e782f */ /* 0x000fe40003820000 */
[----:B------:R-:W-:Y:S01]  /*4e20*/  MOV R4, UR62 ;  /* 0x0000003e00047c02 */ /* 0x000fe20008000f00 */
[----:B------:R-:W-:Y:S10]  /*4e30*/  ENDCOLLECTIVE ;  /* 0x000000000000791b */ /* 0x000ff40003800000 */
.L_x_90:
[----:B------:R-:W-:Y:S05]  /*4e40*/  BSYNC B1 ;  /* 0x0000000000017941 */ /* 0x000fea0003800000 */
.L_x_89:
[----:B------:R-:W-:Y:S05]  /*4e50*/  BRA `(.L_x_91) ;  /* 0xffffffe800d87947 */ /* 0x000fea000383ffff */
.L_x_63:
[----:B-1----:R1:W2:Y:S02]  /*4e60*/  SYNCS.PHASECHK.TRANS64.TRYWAIT P1, [R18+URZ+0x58], R7 ;  /* 0x00005807120075a7 */ /* 0x0022a4000802017f */
[----:B--2---:R-:W-:Y:S05]  /*4e70*/  @!P1 NANOSLEEP.SYNCS 0x989680 ;  /* 0x009896800000995d */ /* 0x004fea0003900000 */
[----:B------:R-:W2:Y:S02]  /*4e80*/  @!P1 SYNCS.PHASECHK.TRANS64 P1, [R18+URZ+0x58], R7 ;  /* 0x00005807120095a7 */ /* 0x000ea4000802007f */
[----:B--2---:R-:W-:Y:S05]  /*4e90*/  @!P1 BRA `(.L_x_63) ;  /* 0xfffffffc00f09947 */ /* 0x004fea000383ffff */
[----:B------:R-:W-:Y:S05]  /*4ea0*/  BRA `(.L_x_92) ;  /* 0xffffffec000c7947 */ /* 0x000fea000383ffff */
.L_x_72:
[----:B------:R-:W-:Y:S01]  /*4eb0*/  BSSY B0, `(.L_x_93) ;  /* 0x0000006000007945 */ /* 0x000fe20003800000 */
[----:B------:R-:W-:-:S07]  /*4ec0*/  IMAD.MOV.U32 R4, RZ, RZ, -0x1 ;  /* 0xffffffffff047424 */ /* 0x000fce00078e00ff */
[----:B------:R-:W-:Y:S05]  /*4ed0*/  WARPSYNC.COLLECTIVE R4, `(.L_x_94) ;  /* 0x00000000040c7348 */ /* 0x000fea0003c00000 */
[----:B------:R-:W-:Y:S02]  /*4ee0*/  ELECT P1, UR62, PT ;  /* 0x00000000003e782f */ /* 0x000fe40003820000 */
[----:B------:R-:W-:Y:S01]  /*4ef0*/  MOV R4, UR62 ;  /* 0x0000003e00047c02 */ /* 0x000fe20008000f00 */
[----:B------:R-:W-:Y:S10]  /*4f00*/  ENDCOLLECTIVE ;  /* 0x000000000000791b */ /* 0x000ff40003800000 */
.L_x_94:
[----:B------:R-:W-:Y:S05]  /*4f10*/  BSYNC B0 ;  /* 0x0000000000007941 */ /* 0x000fea0003800000 */
.L_x_93:
[----:B------:R-:W-:Y:S01]  /*4f20*/  PLOP3.LUT P0, PT, P1, PT, PT, 0x80, 0x0 ;  /* 0x000000000000781c */ /* 0x000fe20000f0f070 */
[----:B------:R-:W-:-:S12]  /*4f30*/  BRA `(.L_x_95) ;  /* 0xfffffff400987947 */ /* 0x000fd8000383ffff */
.L_x_76:
[----:B0-----:R0:W1:Y:S02]  /*4f40*/  SYNCS.PHASECHK.TRANS64.TRYWAIT P0, [R5+URZ], R2 ;  /* 0x00000002050075a7 */ /* 0x001064000800017f */
[----:B-1----:R-:W-:Y:S05]  /*4f50*/  @!P0 NANOSLEEP.SYNCS 0x989680 ;  /* 0x009896800000895d */ /* 0x002fea0003900000 */
[----:B------:R-:W1:Y:S02]  /*4f60*/  @!P0 SYNCS.PHASECHK.TRANS64 P0, [R5+URZ], R2 ;  /* 0x00000002050085a7 */ /* 0x000e64000800007f */
[----:B-1----:R-:W-:Y:S05]  /*4f70*/  @!P0 BRA `(.L_x_76) ;  /* 0xfffffffc00f08947 */ /* 0x002fea000383ffff */
[----:B------:R-:W-:Y:S05]  /*4f80*/  BRA `(.L_x_96) ;  /* 0xfffffff400d87947 */ /* 0x000fea000383ffff */
.L_x_77:
[----:B0-----:R0:W1:Y:S02]  /*4f90*/  SYNCS.PHASECHK.TRANS64.TRYWAIT P0, [R7+URZ], R4 ;  /* 0x00000004070075a7 */ /* 0x001064000800017f */
[----:B-1----:R-:W-:Y:S05]  /*4fa0*/  @!P0 NANOSLEEP.SYNCS 0x989680 ;  /* 0x009896800000895d */ /* 0x002fea0003900000 */
[----:B------:R-:W1:Y:S02]  /*4fb0*/  @!P0 SYNCS.PHASECHK.TRANS64 P0, [R7+URZ], R4 ;  /* 0x00000004070085a7 */ /* 0x000e64000800007f */
[----:B-1----:R-:W-:Y:S05]  /*4fc0*/  @!P0 BRA `(.L_x_77) ;  /* 0xfffffffc00f08947 */ /* 0x002fea000383ffff */
[----:B------:R-:W-:Y:S05]  /*4fd0*/  BRA `(.L_x_97) ;  /* 0xfffffff400e87947 */ /* 0x000fea000383ffff */
.L_x_78:
[----:B0-----:R0:W1:Y:S02]  /*4fe0*/  SYNCS.PHASECHK.TRANS64.TRYWAIT P0, [R6+URZ], R5 ;  /* 0x00000005060075a7 */ /* 0x001064000800017f */
[----:B-1----:R-:W-:Y:S05]  /*4ff0*/  @!P0 NANOSLEEP.SYNCS 0x989680 ;  /* 0x009896800000895d */ /* 0x002fea0003900000 */
[----:B------:R-:W1:Y:S02]  /*5000*/  @!P0 SYNCS.PHASECHK.TRANS64 P0, [R6+URZ], R5 ;  /* 0x00000005060085a7 */ /* 0x000e64000800007f */
[----:B-1----:R-:W-:Y:S05]  /*5010*/  @!P0 BRA `(.L_x_78) ;  /* 0xfffffffc00f08947 */ /* 0x002fea000383ffff */
[----:B------:R-:W-:Y:S05]  /*5020*/  BRA `(.L_x_98) ;  /* 0xfffffff400f87947 */ /* 0x000fea000383ffff */
.L_x_79:
[----:B0-----:R0:W1:Y:S02]  /*5030*/  SYNCS.PHASECHK.TRANS64.TRYWAIT P0, [R7+URZ], R4 ;  /* 0x00000004070075a7 */ /* 0x001064000800017f */
[----:B-1----:R-:W-:Y:S05]  /*5040*/  @!P0 NANOSLEEP.SYNCS 0x989680 ;  /* 0x009896800000895d */ /* 0x002fea0003900000 */
[----:B------:R-:W1:Y:S02]  /*5050*/  @!P0 SYNCS.PHASECHK.TRANS64 P0, [R7+URZ], R4 ;  /* 0x00000004070085a7 */ /* 0x000e64000800007f */
[----:B-1----:R-:W-:Y:S05]  /*5060*/  @!P0 BRA `(.L_x_79) ;  /* 0xfffffffc00f08947 */ /* 0x002fea000383ffff */
[----:B------:R-:W-:Y:S05]  /*5070*/  BRA `(.L_x_99) ;  /* 0xfffffff800087947 */ /* 0x000fea000383ffff */
.L_x_80:
[----:B0-----:R0:W1:Y:S02]  /*5080*/  SYNCS.PHASECHK.TRANS64.TRYWAIT P0, [R6+URZ], R5 ;  /* 0x00000005060075a7 */ /* 0x001064000800017f */
[----:B-1----:R-:W-:Y:S05]  /*5090*/  @!P0 NANOSLEEP.SYNCS 0x989680 ;  /* 0x009896800000895d */ /* 0x002fea0003900000 */
[----:B------:R-:W1:Y:S02]  /*50a0*/  @!P0 SYNCS.PHASECHK.TRANS64 P0, [R6+URZ], R5 ;  /* 0x00000005060085a7 */ /* 0x000e64000800007f */
[----:B-1----:R-:W-:Y:S05]  /*50b0*/  @!P0 BRA `(.L_x_80) ;  /* 0xfffffffc00f08947 */ /* 0x002fea000383ffff */
[----:B------:R-:W-:Y:S05]  /*50c0*/  BRA `(.L_x_100) ;  /* 0xfffffff800187947 */ /* 0x000fea000383ffff */
.L_x_81:
[----:B0-----:R0:W1:Y:S02]  /*50d0*/  SYNCS.PHASECHK.TRANS64.TRYWAIT P0, [R7+URZ], R4 ;  /* 0x00000004070075a7 */ /* 0x001064000800017f */
[----:B-1----:R-:W-:Y:S05]  /*50e0*/  @!P0 NANOSLEEP.SYNCS 0x989680 ;  /* 0x009896800000895d */ /* 0x002fea0003900000 */
[----:B------:R-:W1:Y:S02]  /*50f0*/  @!P0 SYNCS.PHASECHK.TRANS64 P0, [R7+URZ], R4 ;  /* 0x00000004070085a7 */ /* 0x000e64000800007f */
[----:B-1----:R-:W-:Y:S05]  /*5100*/  @!P0 BRA `(.L_x_81) ;  /* 0xfffffffc00f08947 */ /* 0x002fea000383ffff */
[----:B------:R-:W-:Y:S05]  /*5110*/  BRA `(.L_x_101) ;  /* 0xfffffff800287947 */ /* 0x000fea000383ffff */
.L_x_82:
[----:B0-----:R0:W1:Y:S02]  /*5120*/  SYNCS.PHASECHK.TRANS64.TRYWAIT P0, [R6+URZ], R5 ;  /* 0x00000005060075a7 */ /* 0x001064000800017f */
[----:B-1----:R-:W-:Y:S05]  /*5130*/  @!P0 NANOSLEEP.SYNCS 0x989680 ;  /* 0x009896800000895d */ /* 0x002fea0003900000 */
[----:B------:R-:W1:Y:S02]  /*5140*/  @!P0 SYNCS.PHASECHK.TRANS64 P0, [R6+URZ], R5 ;  /* 0x00000005060085a7 */ /* 0x000e64000800007f */
[----:B-1----:R-:W-:Y:S05]  /*5150*/  @!P0 BRA `(.L_x_82) ;  /* 0xfffffffc00f08947 */ /* 0x002fea000383ffff */
[----:B------:R-:W-:Y:S05]  /*5160*/  BRA `(.L_x_102) ;  /* 0xfffffff800387947 */ /* 0x000fea000383ffff */
.L_x_83:
[----:B0-----:R0:W1:Y:S02]  /*5170*/  SYNCS.PHASECHK.TRANS64.TRYWAIT P0, [R7+URZ], R4 ;  /* 0x00000004070075a7 */ /* 0x001064000800017f */
[----:B-1----:R-:W-:Y:S05]  /*5180*/  @!P0 NANOSLEEP.SYNCS 0x989680 ;  /* 0x009896800000895d */ /* 0x002fea0003900000 */
[----:B------:R-:W1:Y:S02]  /*5190*/  @!P0 SYNCS.PHASECHK.TRANS64 P0, [R7+URZ], R4 ;  /* 0x00000004070085a7 */ /* 0x000e64000800007f */
[----:B-1----:R-:W-:Y:S05]  /*51a0*/  @!P0 BRA `(.L_x_83) ;  /* 0xfffffffc00f08947 */ /* 0x002fea000383ffff */
[----:B------:R-:W-:Y:S05]  /*51b0*/  BRA `(.L_x_103) ;  /* 0xfffffff800487947 */ /* 0x000fea000383ffff */
.L_x_84:
[----:B0-----:R0:W1:Y:S02]  /*51c0*/  SYNCS.PHASECHK.TRANS64.TRYWAIT P0, [R6+URZ], R5 ;  /* 0x00000005060075a7 */ /* 0x001064000800017f */
[----:B-1----:R-:W-:Y:S05]  /*51d0*/  @!P0 NANOSLEEP.SYNCS 0x989680 ;  /* 0x009896800000895d */ /* 0x002fea0003900000 */
[----:B------:R-:W1:Y:S02]  /*51e0*/  @!P0 SYNCS.PHASECHK.TRANS64 P0, [R6+URZ], R5 ;  /* 0x00000005060085a7 */ /* 0x000e64000800007f */
[----:B-1----:R-:W-:Y:S05]  /*51f0*/  @!P0 BRA `(.L_x_84) ;  /* 0xfffffffc00f08947 */ /* 0x002fea000383ffff */
[----:B------:R-:W-:Y:S05]  /*5200*/  BRA `(.L_x_104) ;  /* 0xfffffff800587947 */ /* 0x000fea000383ffff */
.L_x_85:
[----:B-1----:R1:W2:Y:S02]  /*5210*/  SYNCS.PHASECHK.TRANS64.TRYWAIT P0, [R7+URZ], R4 ;  /* 0x00000004070075a7 */ /* 0x0022a4000800017f */
[----:B--2---:R-:W-:Y:S05]  /*5220*/  @!P0 NANOSLEEP.SYNCS 0x989680 ;  /* 0x009896800000895d */ /* 0x004fea0003900000 */
[----:B------:R-:W2:Y:S02]  /*5230*/  @!P0 SYNCS.PHASECHK.TRANS64 P0, [R7+URZ], R4 ;  /* 0x00000004070085a7 */ /* 0x000ea4000800007f */
[----:B--2---:R-:W-:Y:S05]  /*5240*/  @!P0 BRA `(.L_x_85) ;  /* 0xfffffffc00f08947 */ /* 0x004fea000383ffff */
[----:B------:R-:W-:Y:S05]  /*5250*/  BRA `(.L_x_105) ;  /* 0xfffffff800607947 */ /* 0x000fea000383ffff */
.L_x_106:
[----:B------:R-:W-:-:S00]  /*5260*/  BRA `(.L_x_106) ;  /* 0xfffffffc00fc7947 */ /* 0x000fc0000383ffff */
[----:B------:R-:W-:-:S00]  /*5270*/  NOP ;  /* 0x0000000000007918 */ /* 0x000fc00000000000 */
        /* <DEDUP_REMOVED lines=8> */
.L_x_107:


//--------------------- .nv.shared._ZN7cutlass13device_kernelINS_4gemm6kernel13GemmUniversalIN4cute5tupleIJiiiiEEENS1_10collective13CollectiveMmaINS1_37MainloopSm90TmaGmmaWarpSpecializedFP8ILi11ENS5_IJNS4_1CILi1EEESB_SB_EEENS1_32KernelTmaWarpSpecializedPingpongEEENS5_IJNSA_ILi64EEENSA_ILi16EEENSA_ILi256EEEEEENS_12float_e4m3_tENS5_IJlSB_lEEESJ_SK_NS4_8TiledMMAINS4_8MMA_AtomIJNS4_4SM904GMMA30MMA_64x16x32_F32E4M3E4M3_SS_TNILNSO_7ScaleInE1ELSQ_1EEEEEENS4_6LayoutISC_NS5_IJNSA_ILi0EEESU_SU_EEEEENS5_IJNS4_10UnderscoreESX_SX_EEEEENS4_13SM90_TMA_LOADENS4_14ComposedLayoutINS4_7SwizzleILi3ELi4ELi3EEENS4_18smem_ptr_flag_bitsILi8EEENST_INS5_IJNSA_ILi8EEENSA_ILi128EEEEEENS5_IJS17_SB_EEEEEEEvNS4_8identityES10_S1B_vS1C_EENS_8epilogue10collective6detail29Sm90TmaWarpSpecializedAdapterINS1F_15DefaultEpilogueISJ_SK_SK_NS1E_6thread17LinearCombinationISJ_Li1EffLNS1J_9ScaleType4KindE0ELNS_15FloatRoundStyleE2ESJ_EENS1_15EpilogueDefaultEEEEEvvEEEEvNT_6ParamsE --------------------------
	.section	.nv.shared._ZN7cutlass13device_kernelINS_4gemm6kernel13GemmUniversalIN4cute5tupleIJiiiiEEENS1_10collective13CollectiveMmaINS1_37MainloopSm90TmaGmmaWarpSpecializedFP8ILi11ENS5_IJNS4_1CILi1EEESB_SB_EEENS1_32KernelTmaWarpSpecializedPingpongEEENS5_IJNSA_ILi64EEENSA_ILi16EEENSA_ILi256EEEEEENS_12float_e4m3_tENS5_IJlSB_lEEESJ_SK_NS4_8TiledMMAINS4_8MMA_AtomIJNS4_4SM904GMMA30MMA_64x16x32_F32E4M3E4M3_SS_TNILNSO_7ScaleInE1ELSQ_1EEEEEENS4_6LayoutISC_NS5_IJNSA_ILi0EEESU_SU_EEEEENS5_IJNS4_10UnderscoreESX_SX_EEEEENS4_13SM90_TMA_LOADENS4_14ComposedLayoutINS4_7SwizzleILi3ELi4ELi3EEENS4_18smem_ptr_flag_bitsILi8EEENST_INS5_IJNSA_ILi8EEENSA_ILi128EEEEEENS5_IJS17_SB_EEEEEEEvNS4_8identityES10_S1B_vS1C_EENS_8epilogue10collective6detail29Sm90TmaWarpSpecializedAdapterINS1F_15DefaultEpilogueISJ_SK_SK_NS1E_6thread17LinearCombinationISJ_Li1EffLNS1J_9ScaleType4KindE0ELNS_15FloatRoundStyleE2ESJ_EENS1_15EpilogueDefaultEEEEEvvEEEEvNT_6ParamsE,"aw",@nobits
	.sectionflags	@""
	.align	16
	.zero		1024


//--------------------- .nv.shared.reserved.0     --------------------------
	.section	.nv.shared.reserved.0,"aw",@nobits
	.weak		__nv_reservedSMEM_offset_0_alias
	.size		__nv_reservedSMEM_offset_0_alias, 0, 0
	.other		__nv_reservedSMEM_offset_0_alias,@"STO_CUDA_RESERVED_SHARED STV_DEFAULT"
__nv_reservedSMEM_offset_0_alias:
	.zero		0


//--------------------- .nv.global                --------------------------
	.section	.nv.global,"aw",@nobits
.nv.global:
	.type		_ZN39_INTERNAL_3f995050_4_k_cu_a56b57c4_90464cute1_E,@object
	.size		_ZN39_INTERNAL_3f995050_4_k_cu_a56b57c4_90464cute1_E,(_ZN39_INTERNAL_3f995050_4_k_cu_a56b57c4_90464cuda3std3__45__cpo6cbeginE - _ZN39_INTERNAL_3f995050_4_k_cu_a56b57c4_90464cute1_E)
_ZN39_INTERNAL_3f995050_4_k_cu_a56b57c4_90464cute1_E:
	.zero		1
	.type		_ZN39_INTERNAL_3f995050_4_k_cu_a56b57c4_90464cuda3std3__45__cpo6cbeginE,@object
	.size		_ZN39_INTERNAL_3f995050_4_k_cu_a56b57c4_90464cuda3std3__45__cpo6cbeginE,(_ZN39_INTERNAL_3f995050_4_k_cu_a56b57c4_90464cuda3std3__48in_placeE - _ZN39_INTERNAL_3f995050_4_k_cu_a56b57c4_90464cuda3std3__45__cpo6cbeginE)
_ZN39_INTERNAL_3f995050_4_k_cu_a56b57c4_90464cuda3std3__45__cpo6cbeginE:
	.zero		1
	.type		_ZN39_INTERNAL_3f995050_4_k_cu_a56b57c4_90464cuda3std3__48in_placeE,@object
	.size		_ZN39_INTERNAL_3f995050_4_k_cu_a56b57c4_90464cuda3std3__48in_placeE,(_ZN39_INTERNAL_3f995050_4_k_cu_a56b57c4_90464cuda3std6ranges3__45__cpo9iter_moveE - _ZN39_INTERNAL_3f995050_4_k_cu_a56b57c4_90464cuda3std3__48in_placeE)
_ZN39_INTERNAL_3f995050_4_k_cu_a56b57c4_90464cuda3std3__48in_placeE:
	.zero		1
	.type		_ZN39_INTERNAL_3f995050_4_k_cu_a56b57c4_90464cuda3std6ranges3__45__cpo9iter_moveE,@object
	.size		_ZN39_INTERNAL_3f995050_4_k_cu_a56b57c4_90464cuda3std6ranges3__45__cpo9iter_moveE,(_ZN39_INTERNAL_3f995050_4_k_cu_a56b57c4_90464cuda3std3__45__cpo5beginE - _ZN39_INTERNAL_3f995050_4_k_cu_a56b57c4_90464cuda3std6ranges3__45__cpo9iter_moveE)
_ZN39_INTERNAL_3f995050_4_k_cu_a56b57c4_90464cuda3std6ranges3__45__cpo9iter_moveE:
	.zero		1
	.type		_ZN39_INTERNAL_3f995050_4_k_cu_a56b57c4_90464cuda3std3__45__cpo5beginE,@object
	.size		_ZN39_INTERNAL_3f995050_4_k_cu_a56b57c4_90464cuda3std3__45__cpo5beginE,(_ZN39_INTERNAL_3f995050_4_k_cu_a56b57c4_90464cuda3std3__441_GLOBAL__N__3f995050_4_k_cu_a56b57c4_90466ignoreE - _ZN39_INTERNAL_3f995050_4_k_cu_a56b57c4_90464cuda3std3__45__cpo5beginE)
_ZN39_INTERNAL_3f995050_4_k_cu_a56b57c4_90464cuda3std3__45__cpo5beginE:
	.zero		1
	.type		_ZN39_INTERNAL_3f995050_4_k_cu_a56b57c4_90464cuda3std3__441_GLOBAL__N__3f995050_4_k_cu_a56b57c4_90466ignoreE,@object
	.size		_ZN39_INTERNAL_3f995050_4_k_cu_a56b57c4_90464cuda3std3__441_GLOBAL__N__3f995050_4_k_cu_a56b57c4_90466ignoreE,(_ZN39_INTERNAL_3f995050_4_k_cu_a56b57c4_90464cute7productE - _ZN39_INTERNAL_3f995050_4_k_cu_a56b57c4_90464cuda3std3__441_GLOBAL__N__3f995050_4_k_cu_a56b57c4_90466ignoreE)
_ZN39_INTERNAL_3f995050_4_k_cu_a56b57c4_90464cuda3std3__441_GLOBAL__N__3f995050_4_k_cu_a56b57c4_90466ignoreE:
	.zero		1
	.type		_ZN39_INTERNAL_3f995050_4_k_cu_a56b57c4_90464cute7productE,@object
	.size		_ZN39_INTERNAL_3f995050_4_k_cu_a56b57c4_90464cute7productE,(_ZN39_INTERNAL_3f995050_4_k_cu_a56b57c4_90464cuda3std3__45__cpo3endE - _ZN39_INTERNAL_3f995050_4_k_cu_a56b57c4_90464cute7productE)
_ZN39_INTERNAL_3f995050_4_k_cu_a56b57c4_90464cute7productE:
	.zero		1
	.type		_ZN39_INTERNAL_3f995050_4_k_cu_a56b57c4_90464cuda3std3__45__cpo3endE,@object
	.size		_ZN39_INTERNAL_3f995050_4_k_cu_a56b57c4_90464cuda3std3__45__cpo3endE,(_ZN39_INTERNAL_3f995050_4_k_cu_a56b57c4_90464cuda3std3__419piecewise_constructE - _ZN39_INTERNAL_3f995050_4_k_cu_a56b57c4_90464cuda3std3__45__cpo3endE)
_ZN39_INTERNAL_3f995050_4_k_cu_a56b57c4_90464cuda3std3__45__cpo3endE:
	.zero		1
	.type		_ZN39_INTERNAL_3f995050_4_k_cu_a56b57c4_90464cuda3std3__419piecewise_constructE,@object
	.size		_ZN39_INTERNAL_3f995050_4_k_cu_a56b57c4_90464cuda3std3__419piecewise_constructE,(_ZN39_INTERNAL_3f995050_4_k_cu_a56b57c4_90464cuda3std3__45__cpo4cendE - _ZN39_INTERNAL_3f995050_4_k_cu_a56b57c4_90464cuda3std3__419piecewise_constructE)
_ZN39_INTERNAL_3f995050_4_k_cu_a56b57c4_90464cuda3std3__419piecewise_constructE:
	.zero		1
	.type		_ZN39_INTERNAL_3f995050_4_k_cu_a56b57c4_90464cuda3std3__45__cpo4cendE,@object
	.size		_ZN39_INTERNAL_3f995050_4_k_cu_a56b57c4_90464cuda3std3__45__cpo4cendE,(_ZN39_INTERNAL_3f995050_4_k_cu_a56b57c4_90464cuda3std6ranges3__45__cpo4swapE - _ZN39_INTERNAL_3f995050_4_k_cu_a56b57c4_90464cuda3std3__45__cpo4cendE)
_ZN39_INTERNAL_3f995050_4_k_cu_a56b57c4_90464cuda3std3__45__cpo4cendE:
	.zero		1
	.type		_ZN39_INTERNAL_3f995050_4_k_cu_a56b57c4_90464cuda3std6ranges3__45__cpo4swapE,@object
	.size		_ZN39_INTERNAL_3f995050_4_k_cu_a56b57c4_90464cuda3std6ranges3__45__cpo4swapE,(.L_7 - _ZN39_INTERNAL_3f995050_4_k_cu_a56b57c4_90464cuda3std6ranges3__45__cpo4swapE)
_ZN39_INTERNAL_3f995050_4_k_cu_a56b57c4_90464cuda3std6ranges3__45__cpo4swapE:
	.zero		1
.L_7:


//--------------------- .nv.constant0._ZN7cutlass13device_kernelINS_4gemm6kernel13GemmUniversalIN4cute5tupleIJiiiiEEENS1_10collective13CollectiveMmaINS1_37MainloopSm90TmaGmmaWarpSpecializedFP8ILi11ENS5_IJNS4_1CILi1EEESB_SB_EEENS1_32KernelTmaWarpSpecializedPingpongEEENS5_IJNSA_ILi64EEENSA_ILi16EEENSA_ILi256EEEEEENS_12float_e4m3_tENS5_IJlSB_lEEESJ_SK_NS4_8TiledMMAINS4_8MMA_AtomIJNS4_4SM904GMMA30MMA_64x16x32_F32E4M3E4M3_SS_TNILNSO_7ScaleInE1ELSQ_1EEEEEENS4_6LayoutISC_NS5_IJNSA_ILi0EEESU_SU_EEEEENS5_IJNS4_10UnderscoreESX_SX_EEEEENS4_13SM90_TMA_LOADENS4_14ComposedLayoutINS4_7SwizzleILi3ELi4ELi3EEENS4_18smem_ptr_flag_bitsILi8EEENST_INS5_IJNSA_ILi8EEENSA_ILi128EEEEEENS5_IJS17_SB_EEEEEEEvNS4_8identityES10_S1B_vS1C_EENS_8epilogue10collective6detail29Sm90TmaWarpSpecializedAdapterINS1F_15DefaultEpilogueISJ_SK_SK_NS1E_6thread17LinearCombinationISJ_Li1EffLNS1J_9ScaleType4KindE0ELNS_15FloatRoundStyleE2ESJ_EENS1_15EpilogueDefaultEEEEEvvEEEEvNT_6ParamsE --------------------------
	.section	.nv.constant0._ZN7cutlass13device_kernelINS_4gemm6kernel13GemmUniversalIN4cute5tupleIJiiiiEEENS1_10collective13CollectiveMmaINS1_37MainloopSm90TmaGmmaWarpSpecializedFP8ILi11ENS5_IJNS4_1CILi1EEESB_SB_EEENS1_32KernelTmaWarpSpecializedPingpongEEENS5_IJNSA_ILi64EEENSA_ILi16EEENSA_ILi256EEEEEENS_12float_e4m3_tENS5_IJlSB_lEEESJ_SK_NS4_8TiledMMAINS4_8MMA_AtomIJNS4_4SM904GMMA30MMA_64x16x32_F32E4M3E4M3_SS_TNILNSO_7ScaleInE1ELSQ_1EEEEEENS4_6LayoutISC_NS5_IJNSA_ILi0EEESU_SU_EEEEENS5_IJNS4_10UnderscoreESX_SX_EEEEENS4_13SM90_TMA_LOADENS4_14ComposedLayoutINS4_7SwizzleILi3ELi4ELi3EEENS4_18smem_ptr_flag_bitsILi8EEENST_INS5_IJNSA_ILi8EEENSA_ILi128EEEEEENS5_IJS17_SB_EEEEEEEvNS4_8identityES10_S1B_vS1C_EENS_8epilogue10collective6detail29Sm90TmaWarpSpecializedAdapterINS1F_15DefaultEpilogueISJ_SK_SK_NS1E_6thread17LinearCombinationISJ_Li1EffLNS1J_9ScaleType4KindE0ELNS_15FloatRoundStyleE2ESJ_EENS1_15EpilogueDefaultEEEEEvvEEEEvNT_6ParamsE,"a",@progbits
	.sectionflags	@""
	.align	4
.nv.constant0._ZN7cutlass13device_kernelINS_4gemm6kernel13GemmUniversalIN4cute5tupleIJiiiiEEENS1_10collective13CollectiveMmaINS1_37MainloopSm90TmaGmmaWarpSpecializedFP8ILi11ENS5_IJNS4_1CILi1EEESB_SB_EEENS1_32KernelTmaWarpSpecializedPingpongEEENS5_IJNSA_ILi64EEENSA_ILi16EEENSA_ILi256EEEEEENS_12float_e4m3_tENS5_IJlSB_lEEESJ_SK_NS4_8TiledMMAINS4_8MMA_AtomIJNS4_4SM904GMMA30MMA_64x16x32_F32E4M3E4M3_SS_TNILNSO_7ScaleInE1ELSQ_1EEEEEENS4_6LayoutISC_NS5_IJNSA_ILi0EEESU_SU_EEEEENS5_IJNS4_10UnderscoreESX_SX_EEEEENS4_13SM90_TMA_LOADENS4_14ComposedLayoutINS4_7SwizzleILi3ELi4ELi3EEENS4_18smem_ptr_flag_bitsILi8EEENST_INS5_IJNSA_ILi8EEENSA_ILi128EEEEEENS5_IJS17_SB_EEEEEEEvNS4_8identityES10_S1B_vS1C_EENS_8epilogue10collective6detail29Sm90TmaWarpSpecializedAdapterINS1F_15DefaultEpilogueISJ_SK_SK_NS1E_6thread17LinearCombinationISJ_Li1EffLNS1J_9ScaleType4KindE0ELNS_15FloatRoundStyleE2ESJ_EENS1_15EpilogueDefaultEEEEEvvEEEEvNT_6ParamsE:
	.zero		1664


//--------------------- SYMBOLS --------------------------

	.type		.nv.reservedSmem.offset0,@object
	.size		.nv.reservedSmem.offset0,0x4
